//
// Generated by NVIDIA NVVM Compiler
//
// Compiler Build ID: CL-36424714
// Cuda compilation tools, release 13.0, V13.0.88
// Based on NVVM 20.0.0
//

.version 9.0
.target sm_100
.address_size 64

	// .globl	_Z15kernelgpuPairb1IdEvPT_S1_S1_S1_PiS2_S2_S2_S1_S1_S2_iiiiii
.func  (.param .b64 func_retval0) __internal_accurate_pow
(
	.param .b64 __internal_accurate_pow_param_0
)
;

.visible .entry _Z15kernelgpuPairb1IdEvPT_S1_S1_S1_PiS2_S2_S2_S1_S1_S2_iiiiii(
	.param .u64 .ptr .align 1 _Z15kernelgpuPairb1IdEvPT_S1_S1_S1_PiS2_S2_S2_S1_S1_S2_iiiiii_param_0,
	.param .u64 .ptr .align 1 _Z15kernelgpuPairb1IdEvPT_S1_S1_S1_PiS2_S2_S2_S1_S1_S2_iiiiii_param_1,
	.param .u64 .ptr .align 1 _Z15kernelgpuPairb1IdEvPT_S1_S1_S1_PiS2_S2_S2_S1_S1_S2_iiiiii_param_2,
	.param .u64 .ptr .align 1 _Z15kernelgpuPairb1IdEvPT_S1_S1_S1_PiS2_S2_S2_S1_S1_S2_iiiiii_param_3,
	.param .u64 .ptr .align 1 _Z15kernelgpuPairb1IdEvPT_S1_S1_S1_PiS2_S2_S2_S1_S1_S2_iiiiii_param_4,
	.param .u64 .ptr .align 1 _Z15kernelgpuPairb1IdEvPT_S1_S1_S1_PiS2_S2_S2_S1_S1_S2_iiiiii_param_5,
	.param .u64 .ptr .align 1 _Z15kernelgpuPairb1IdEvPT_S1_S1_S1_PiS2_S2_S2_S1_S1_S2_iiiiii_param_6,
	.param .u64 .ptr .align 1 _Z15kernelgpuPairb1IdEvPT_S1_S1_S1_PiS2_S2_S2_S1_S1_S2_iiiiii_param_7,
	.param .u64 .ptr .align 1 _Z15kernelgpuPairb1IdEvPT_S1_S1_S1_PiS2_S2_S2_S1_S1_S2_iiiiii_param_8,
	.param .u64 .ptr .align 1 _Z15kernelgpuPairb1IdEvPT_S1_S1_S1_PiS2_S2_S2_S1_S1_S2_iiiiii_param_9,
	.param .u64 .ptr .align 1 _Z15kernelgpuPairb1IdEvPT_S1_S1_S1_PiS2_S2_S2_S1_S1_S2_iiiiii_param_10,
	.param .u32 _Z15kernelgpuPairb1IdEvPT_S1_S1_S1_PiS2_S2_S2_S1_S1_S2_iiiiii_param_11,
	.param .u32 _Z15kernelgpuPairb1IdEvPT_S1_S1_S1_PiS2_S2_S2_S1_S1_S2_iiiiii_param_12,
	.param .u32 _Z15kernelgpuPairb1IdEvPT_S1_S1_S1_PiS2_S2_S2_S1_S1_S2_iiiiii_param_13,
	.param .u32 _Z15kernelgpuPairb1IdEvPT_S1_S1_S1_PiS2_S2_S2_S1_S1_S2_iiiiii_param_14,
	.param .u32 _Z15kernelgpuPairb1IdEvPT_S1_S1_S1_PiS2_S2_S2_S1_S1_S2_iiiiii_param_15,
	.param .u32 _Z15kernelgpuPairb1IdEvPT_S1_S1_S1_PiS2_S2_S2_S1_S1_S2_iiiiii_param_16
)
{
	.reg .pred 	%p<6>;
	.reg .b32 	%r<27>;
	.reg .b32 	%f<3>;
	.reg .b64 	%rd<11>;
	.reg .b64 	%fd<40>;

	ld.param.u64 	%rd4, [_Z15kernelgpuPairb1IdEvPT_S1_S1_S1_PiS2_S2_S2_S1_S1_S2_iiiiii_param_0];
	ld.param.u64 	%rd5, [_Z15kernelgpuPairb1IdEvPT_S1_S1_S1_PiS2_S2_S2_S1_S1_S2_iiiiii_param_1];
	ld.param.u64 	%rd6, [_Z15kernelgpuPairb1IdEvPT_S1_S1_S1_PiS2_S2_S2_S1_S1_S2_iiiiii_param_8];
	ld.param.u32 	%r9, [_Z15kernelgpuPairb1IdEvPT_S1_S1_S1_PiS2_S2_S2_S1_S1_S2_iiiiii_param_16];
	mov.u32 	%r10, %tid.x;
	mov.u32 	%r11, %ctaid.x;
	mov.u32 	%r1, %ntid.x;
	mad.lo.s32 	%r26, %r11, %r1, %r10;
	setp.ge.s32 	%p1, %r26, %r9;
	@%p1 bra 	$L__BB0_6;
	cvta.to.global.u64 	%rd1, %rd6;
	mov.u32 	%r12, %nctaid.x;
	mul.lo.s32 	%r3, %r1, %r12;
	cvta.to.global.u64 	%rd2, %rd5;
	cvta.to.global.u64 	%rd3, %rd4;
$L__BB0_2:
	ld.global.f64 	%fd1, [%rd1];
	ld.global.f64 	%fd7, [%rd1+8];
	ld.global.f64 	%fd8, [%rd1+16];
	mul.lo.s32 	%r13, %r26, 3;
	mul.wide.s32 	%rd7, %r13, 8;
	add.s64 	%rd8, %rd2, %rd7;
	ld.global.f64 	%fd9, [%rd8];
	ld.global.f64 	%fd10, [%rd8+8];
	ld.global.f64 	%fd11, [%rd8+16];
	mul.f64 	%fd12, %fd10, %fd10;
	fma.rn.f64 	%fd13, %fd9, %fd9, %fd12;
	fma.rn.f64 	%fd14, %fd11, %fd11, %fd13;
	sqrt.rn.f64 	%fd15, %fd14;
	sub.f64 	%fd16, %fd8, %fd15;
	mul.f64 	%fd17, %fd7, %fd16;
	fma.rn.f64 	%fd2, %fd7, %fd16, %fd17;
	fma.rn.f64 	%fd18, %fd2, 0d3FF71547652B82FE, 0d4338000000000000;
	{
	.reg .b32 %temp; 
	mov.b64 	{%r5, %temp}, %fd18;
	}
	mov.f64 	%fd19, 0dC338000000000000;
	add.rn.f64 	%fd20, %fd18, %fd19;
	fma.rn.f64 	%fd21, %fd20, 0dBFE62E42FEFA39EF, %fd2;
	fma.rn.f64 	%fd22, %fd20, 0dBC7ABC9E3B39803F, %fd21;
	fma.rn.f64 	%fd23, %fd22, 0d3E5ADE1569CE2BDF, 0d3E928AF3FCA213EA;
	fma.rn.f64 	%fd24, %fd23, %fd22, 0d3EC71DEE62401315;
	fma.rn.f64 	%fd25, %fd24, %fd22, 0d3EFA01997C89EB71;
	fma.rn.f64 	%fd26, %fd25, %fd22, 0d3F2A01A014761F65;
	fma.rn.f64 	%fd27, %fd26, %fd22, 0d3F56C16C1852B7AF;
	fma.rn.f64 	%fd28, %fd27, %fd22, 0d3F81111111122322;
	fma.rn.f64 	%fd29, %fd28, %fd22, 0d3FA55555555502A1;
	fma.rn.f64 	%fd30, %fd29, %fd22, 0d3FC5555555555511;
	fma.rn.f64 	%fd31, %fd30, %fd22, 0d3FE000000000000B;
	fma.rn.f64 	%fd32, %fd31, %fd22, 0d3FF0000000000000;
	fma.rn.f64 	%fd33, %fd32, %fd22, 0d3FF0000000000000;
	{
	.reg .b32 %temp; 
	mov.b64 	{%r6, %temp}, %fd33;
	}
	{
	.reg .b32 %temp; 
	mov.b64 	{%temp, %r7}, %fd33;
	}
	shl.b32 	%r14, %r5, 20;
	add.s32 	%r15, %r14, %r7;
	mov.b64 	%fd39, {%r6, %r15};
	{
	.reg .b32 %temp; 
	mov.b64 	{%temp, %r16}, %fd2;
	}
	mov.b32 	%f2, %r16;
	abs.f32 	%f1, %f2;
	setp.lt.f32 	%p2, %f1, 0f4086232B;
	@%p2 bra 	$L__BB0_5;
	setp.lt.f64 	%p3, %fd2, 0d0000000000000000;
	add.f64 	%fd34, %fd2, 0d7FF0000000000000;
	selp.f64 	%fd39, 0d0000000000000000, %fd34, %p3;
	setp.geu.f32 	%p4, %f1, 0f40874800;
	@%p4 bra 	$L__BB0_5;
	shr.u32 	%r17, %r5, 31;
	add.s32 	%r18, %r5, %r17;
	shr.s32 	%r19, %r18, 1;
	shl.b32 	%r20, %r19, 20;
	add.s32 	%r21, %r7, %r20;
	mov.b64 	%fd35, {%r6, %r21};
	sub.s32 	%r22, %r5, %r19;
	shl.b32 	%r23, %r22, 20;
	add.s32 	%r24, %r23, 1072693248;
	mov.b32 	%r25, 0;
	mov.b64 	%fd36, {%r25, %r24};
	mul.f64 	%fd39, %fd36, %fd35;
$L__BB0_5:
	neg.f64 	%fd37, %fd1;
	mul.f64 	%fd38, %fd39, %fd37;
	mul.wide.s32 	%rd9, %r26, 8;
	add.s64 	%rd10, %rd3, %rd9;
	st.global.f64 	[%rd10], %fd38;
	add.s32 	%r26, %r26, %r3;
	setp.lt.s32 	%p5, %r26, %r9;
	@%p5 bra 	$L__BB0_2;
$L__BB0_6:
	ret;

}
	// .globl	_Z15kernelgpuPairb2IdEvPT_S1_S1_S1_PiS2_S2_S2_S1_S1_S2_iiiiii
.visible .entry _Z15kernelgpuPairb2IdEvPT_S1_S1_S1_PiS2_S2_S2_S1_S1_S2_iiiiii(
	.param .u64 .ptr .align 1 _Z15kernelgpuPairb2IdEvPT_S1_S1_S1_PiS2_S2_S2_S1_S1_S2_iiiiii_param_0,
	.param .u64 .ptr .align 1 _Z15kernelgpuPairb2IdEvPT_S1_S1_S1_PiS2_S2_S2_S1_S1_S2_iiiiii_param_1,
	.param .u64 .ptr .align 1 _Z15kernelgpuPairb2IdEvPT_S1_S1_S1_PiS2_S2_S2_S1_S1_S2_iiiiii_param_2,
	.param .u64 .ptr .align 1 _Z15kernelgpuPairb2IdEvPT_S1_S1_S1_PiS2_S2_S2_S1_S1_S2_iiiiii_param_3,
	.param .u64 .ptr .align 1 _Z15kernelgpuPairb2IdEvPT_S1_S1_S1_PiS2_S2_S2_S1_S1_S2_iiiiii_param_4,
	.param .u64 .ptr .align 1 _Z15kernelgpuPairb2IdEvPT_S1_S1_S1_PiS2_S2_S2_S1_S1_S2_iiiiii_param_5,
	.param .u64 .ptr .align 1 _Z15kernelgpuPairb2IdEvPT_S1_S1_S1_PiS2_S2_S2_S1_S1_S2_iiiiii_param_6,
	.param .u64 .ptr .align 1 _Z15kernelgpuPairb2IdEvPT_S1_S1_S1_PiS2_S2_S2_S1_S1_S2_iiiiii_param_7,
	.param .u64 .ptr .align 1 _Z15kernelgpuPairb2IdEvPT_S1_S1_S1_PiS2_S2_S2_S1_S1_S2_iiiiii_param_8,
	.param .u64 .ptr .align 1 _Z15kernelgpuPairb2IdEvPT_S1_S1_S1_PiS2_S2_S2_S1_S1_S2_iiiiii_param_9,
	.param .u64 .ptr .align 1 _Z15kernelgpuPairb2IdEvPT_S1_S1_S1_PiS2_S2_S2_S1_S1_S2_iiiiii_param_10,
	.param .u32 _Z15kernelgpuPairb2IdEvPT_S1_S1_S1_PiS2_S2_S2_S1_S1_S2_iiiiii_param_11,
	.param .u32 _Z15kernelgpuPairb2IdEvPT_S1_S1_S1_PiS2_S2_S2_S1_S1_S2_iiiiii_param_12,
	.param .u32 _Z15kernelgpuPairb2IdEvPT_S1_S1_S1_PiS2_S2_S2_S1_S1_S2_iiiiii_param_13,
	.param .u32 _Z15kernelgpuPairb2IdEvPT_S1_S1_S1_PiS2_S2_S2_S1_S1_S2_iiiiii_param_14,
	.param .u32 _Z15kernelgpuPairb2IdEvPT_S1_S1_S1_PiS2_S2_S2_S1_S1_S2_iiiiii_param_15,
	.param .u32 _Z15kernelgpuPairb2IdEvPT_S1_S1_S1_PiS2_S2_S2_S1_S1_S2_iiiiii_param_16
)
{
	.reg .pred 	%p<27>;
	.reg .b32 	%r<37>;
	.reg .b64 	%rd<11>;
	.reg .b64 	%fd<46>;

	ld.param.u64 	%rd4, [_Z15kernelgpuPairb2IdEvPT_S1_S1_S1_PiS2_S2_S2_S1_S1_S2_iiiiii_param_0];
	ld.param.u64 	%rd5, [_Z15kernelgpuPairb2IdEvPT_S1_S1_S1_PiS2_S2_S2_S1_S1_S2_iiiiii_param_1];
	ld.param.u64 	%rd6, [_Z15kernelgpuPairb2IdEvPT_S1_S1_S1_PiS2_S2_S2_S1_S1_S2_iiiiii_param_8];
	ld.param.u32 	%r12, [_Z15kernelgpuPairb2IdEvPT_S1_S1_S1_PiS2_S2_S2_S1_S1_S2_iiiiii_param_16];
	mov.u32 	%r13, %tid.x;
	mov.u32 	%r14, %ctaid.x;
	mov.u32 	%r1, %ntid.x;
	mad.lo.s32 	%r36, %r14, %r1, %r13;
	setp.ge.s32 	%p2, %r36, %r12;
	@%p2 bra 	$L__BB1_13;
	cvta.to.global.u64 	%rd1, %rd6;
	mov.f64 	%fd17, 0d4000000000000000;
	{
	.reg .b32 %temp; 
	mov.b64 	{%temp, %r3}, %fd17;
	}
	and.b32  	%r4, %r3, 2146435072;
	setp.eq.s32 	%p3, %r4, 1062207488;
	setp.lt.s32 	%p4, %r3, 0;
	selp.b32 	%r5, 0, 2146435072, %p4;
	and.b32  	%r15, %r3, 2147483647;
	setp.ne.s32 	%p5, %r15, 1071644672;
	and.pred  	%p1, %p3, %p5;
	or.b32  	%r6, %r5, -2147483648;
	mov.u32 	%r16, %nctaid.x;
	mul.lo.s32 	%r7, %r1, %r16;
	cvta.to.global.u64 	%rd2, %rd5;
	cvta.to.global.u64 	%rd3, %rd4;
$L__BB1_2:
	setp.lt.s32 	%p6, %r3, 0;
	setp.eq.s32 	%p7, %r4, 1062207488;
	ld.global.f64 	%fd1, [%rd1+24];
	ld.global.f64 	%fd2, [%rd1+32];
	ld.global.f64 	%fd3, [%rd1+40];
	mul.lo.s32 	%r17, %r36, 3;
	mul.wide.s32 	%rd7, %r17, 8;
	add.s64 	%rd8, %rd2, %rd7;
	ld.global.f64 	%fd18, [%rd8];
	ld.global.f64 	%fd19, [%rd8+8];
	ld.global.f64 	%fd20, [%rd8+16];
	mul.f64 	%fd21, %fd19, %fd19;
	fma.rn.f64 	%fd22, %fd18, %fd18, %fd21;
	fma.rn.f64 	%fd23, %fd20, %fd20, %fd22;
	sqrt.rn.f64 	%fd24, %fd23;
	sub.f64 	%fd4, %fd2, %fd24;
	{
	.reg .b32 %temp; 
	mov.b64 	{%temp, %r9}, %fd4;
	}
	abs.f64 	%fd5, %fd4;
	{ // callseq 0, 0
	.param .b64 param0;
	st.param.f64 	[param0], %fd5;
	.param .b64 retval0;
	call.uni (retval0), 
	__internal_accurate_pow, 
	(
	param0
	);
	ld.param.f64 	%fd25, [retval0];
	} // callseq 0
	setp.lt.s32 	%p9, %r9, 0;
	neg.f64 	%fd27, %fd25;
	selp.f64 	%fd28, %fd27, %fd25, %p7;
	selp.f64 	%fd29, %fd28, %fd25, %p9;
	setp.eq.f64 	%p10, %fd4, 0d0000000000000000;
	selp.b32 	%r18, %r9, 0, %p7;
	or.b32  	%r19, %r18, 2146435072;
	selp.b32 	%r20, %r19, %r18, %p6;
	mov.b32 	%r21, 0;
	mov.b64 	%fd30, {%r21, %r20};
	selp.f64 	%fd44, %fd30, %fd29, %p10;
	add.f64 	%fd31, %fd4, 0d4000000000000000;
	{
	.reg .b32 %temp; 
	mov.b64 	{%temp, %r22}, %fd31;
	}
	and.b32  	%r23, %r22, 2146435072;
	setp.ne.s32 	%p11, %r23, 2146435072;
	@%p11 bra 	$L__BB1_7;
	setp.num.f64 	%p12, %fd4, %fd4;
	@%p12 bra 	$L__BB1_5;
	mov.f64 	%fd32, 0d4000000000000000;
	add.rn.f64 	%fd44, %fd4, %fd32;
	bra.uni 	$L__BB1_7;
$L__BB1_5:
	setp.neu.f64 	%p13, %fd5, 0d7FF0000000000000;
	@%p13 bra 	$L__BB1_7;
	setp.lt.s32 	%p14, %r9, 0;
	selp.b32 	%r24, %r6, %r5, %p1;
	selp.b32 	%r25, %r24, %r5, %p14;
	mov.b32 	%r26, 0;
	mov.b64 	%fd44, {%r26, %r25};
$L__BB1_7:
	setp.lt.s32 	%p15, %r3, 0;
	setp.eq.s32 	%p16, %r4, 1062207488;
	setp.eq.f64 	%p18, %fd4, 0d3FF0000000000000;
	selp.f64 	%fd10, 0d3FF0000000000000, %fd44, %p18;
	sub.f64 	%fd11, %fd2, %fd3;
	{
	.reg .b32 %temp; 
	mov.b64 	{%temp, %r10}, %fd11;
	}
	abs.f64 	%fd12, %fd11;
	{ // callseq 1, 0
	.param .b64 param0;
	st.param.f64 	[param0], %fd12;
	.param .b64 retval0;
	call.uni (retval0), 
	__internal_accurate_pow, 
	(
	param0
	);
	ld.param.f64 	%fd33, [retval0];
	} // callseq 1
	setp.lt.s32 	%p19, %r10, 0;
	neg.f64 	%fd35, %fd33;
	selp.f64 	%fd36, %fd35, %fd33, %p16;
	selp.f64 	%fd37, %fd36, %fd33, %p19;
	setp.eq.f64 	%p20, %fd11, 0d0000000000000000;
	selp.b32 	%r27, %r10, 0, %p16;
	or.b32  	%r28, %r27, 2146435072;
	selp.b32 	%r29, %r28, %r27, %p15;
	mov.b32 	%r30, 0;
	mov.b64 	%fd38, {%r30, %r29};
	selp.f64 	%fd45, %fd38, %fd37, %p20;
	add.f64 	%fd39, %fd11, 0d4000000000000000;
	{
	.reg .b32 %temp; 
	mov.b64 	{%temp, %r31}, %fd39;
	}
	and.b32  	%r32, %r31, 2146435072;
	setp.ne.s32 	%p21, %r32, 2146435072;
	@%p21 bra 	$L__BB1_12;
	setp.num.f64 	%p22, %fd11, %fd11;
	@%p22 bra 	$L__BB1_10;
	mov.f64 	%fd40, 0d4000000000000000;
	add.rn.f64 	%fd45, %fd11, %fd40;
	bra.uni 	$L__BB1_12;
$L__BB1_10:
	setp.neu.f64 	%p23, %fd12, 0d7FF0000000000000;
	@%p23 bra 	$L__BB1_12;
	setp.lt.s32 	%p24, %r10, 0;
	selp.b32 	%r33, %r6, %r5, %p1;
	selp.b32 	%r34, %r33, %r5, %p24;
	mov.b32 	%r35, 0;
	mov.b64 	%fd45, {%r35, %r34};
$L__BB1_12:
	setp.eq.f64 	%p25, %fd11, 0d3FF0000000000000;
	selp.f64 	%fd41, 0d3FF0000000000000, %fd45, %p25;
	sub.f64 	%fd42, %fd10, %fd41;
	mul.f64 	%fd43, %fd1, %fd42;
	mul.wide.s32 	%rd9, %r36, 8;
	add.s64 	%rd10, %rd3, %rd9;
	st.global.f64 	[%rd10], %fd43;
	add.s32 	%r36, %r36, %r7;
	setp.lt.s32 	%p26, %r36, %r12;
	@%p26 bra 	$L__BB1_2;
$L__BB1_13:
	ret;

}
	// .globl	_Z15kernelgpuPairb1IfEvPT_S1_S1_S1_PiS2_S2_S2_S1_S1_S2_iiiiii
.visible .entry _Z15kernelgpuPairb1IfEvPT_S1_S1_S1_PiS2_S2_S2_S1_S1_S2_iiiiii(
	.param .u64 .ptr .align 1 _Z15kernelgpuPairb1IfEvPT_S1_S1_S1_PiS2_S2_S2_S1_S1_S2_iiiiii_param_0,
	.param .u64 .ptr .align 1 _Z15kernelgpuPairb1IfEvPT_S1_S1_S1_PiS2_S2_S2_S1_S1_S2_iiiiii_param_1,
	.param .u64 .ptr .align 1 _Z15kernelgpuPairb1IfEvPT_S1_S1_S1_PiS2_S2_S2_S1_S1_S2_iiiiii_param_2,
	.param .u64 .ptr .align 1 _Z15kernelgpuPairb1IfEvPT_S1_S1_S1_PiS2_S2_S2_S1_S1_S2_iiiiii_param_3,
	.param .u64 .ptr .align 1 _Z15kernelgpuPairb1IfEvPT_S1_S1_S1_PiS2_S2_S2_S1_S1_S2_iiiiii_param_4,
	.param .u64 .ptr .align 1 _Z15kernelgpuPairb1IfEvPT_S1_S1_S1_PiS2_S2_S2_S1_S1_S2_iiiiii_param_5,
	.param .u64 .ptr .align 1 _Z15kernelgpuPairb1IfEvPT_S1_S1_S1_PiS2_S2_S2_S1_S1_S2_iiiiii_param_6,
	.param .u64 .ptr .align 1 _Z15kernelgpuPairb1IfEvPT_S1_S1_S1_PiS2_S2_S2_S1_S1_S2_iiiiii_param_7,
	.param .u64 .ptr .align 1 _Z15kernelgpuPairb1IfEvPT_S1_S1_S1_PiS2_S2_S2_S1_S1_S2_iiiiii_param_8,
	.param .u64 .ptr .align 1 _Z15kernelgpuPairb1IfEvPT_S1_S1_S1_PiS2_S2_S2_S1_S1_S2_iiiiii_param_9,
	.param .u64 .ptr .align 1 _Z15kernelgpuPairb1IfEvPT_S1_S1_S1_PiS2_S2_S2_S1_S1_S2_iiiiii_param_10,
	.param .u32 _Z15kernelgpuPairb1IfEvPT_S1_S1_S1_PiS2_S2_S2_S1_S1_S2_iiiiii_param_11,
	.param .u32 _Z15kernelgpuPairb1IfEvPT_S1_S1_S1_PiS2_S2_S2_S1_S1_S2_iiiiii_param_12,
	.param .u32 _Z15kernelgpuPairb1IfEvPT_S1_S1_S1_PiS2_S2_S2_S1_S1_S2_iiiiii_param_13,
	.param .u32 _Z15kernelgpuPairb1IfEvPT_S1_S1_S1_PiS2_S2_S2_S1_S1_S2_iiiiii_param_14,
	.param .u32 _Z15kernelgpuPairb1IfEvPT_S1_S1_S1_PiS2_S2_S2_S1_S1_S2_iiiiii_param_15,
	.param .u32 _Z15kernelgpuPairb1IfEvPT_S1_S1_S1_PiS2_S2_S2_S1_S1_S2_iiiiii_param_16
)
{
	.reg .pred 	%p<6>;
	.reg .b32 	%r<27>;
	.reg .b32 	%f<17>;
	.reg .b64 	%rd<11>;
	.reg .b64 	%fd<29>;

	ld.param.u64 	%rd4, [_Z15kernelgpuPairb1IfEvPT_S1_S1_S1_PiS2_S2_S2_S1_S1_S2_iiiiii_param_0];
	ld.param.u64 	%rd5, [_Z15kernelgpuPairb1IfEvPT_S1_S1_S1_PiS2_S2_S2_S1_S1_S2_iiiiii_param_1];
	ld.param.u64 	%rd6, [_Z15kernelgpuPairb1IfEvPT_S1_S1_S1_PiS2_S2_S2_S1_S1_S2_iiiiii_param_8];
	ld.param.u32 	%r9, [_Z15kernelgpuPairb1IfEvPT_S1_S1_S1_PiS2_S2_S2_S1_S1_S2_iiiiii_param_16];
	mov.u32 	%r10, %tid.x;
	mov.u32 	%r11, %ctaid.x;
	mov.u32 	%r1, %ntid.x;
	mad.lo.s32 	%r26, %r11, %r1, %r10;
	setp.ge.s32 	%p1, %r26, %r9;
	@%p1 bra 	$L__BB2_6;
	cvta.to.global.u64 	%rd1, %rd6;
	mov.u32 	%r12, %nctaid.x;
	mul.lo.s32 	%r3, %r1, %r12;
	cvta.to.global.u64 	%rd2, %rd5;
	cvta.to.global.u64 	%rd3, %rd4;
$L__BB2_2:
	ld.global.f32 	%f3, [%rd1];
	ld.global.f32 	%f4, [%rd1+4];
	ld.global.f32 	%f5, [%rd1+8];
	mul.lo.s32 	%r13, %r26, 3;
	mul.wide.s32 	%rd7, %r13, 4;
	add.s64 	%rd8, %rd2, %rd7;
	ld.global.f32 	%f6, [%rd8];
	ld.global.f32 	%f7, [%rd8+4];
	ld.global.f32 	%f8, [%rd8+8];
	neg.f32 	%f1, %f3;
	mul.f32 	%f9, %f7, %f7;
	fma.rn.f32 	%f10, %f6, %f6, %f9;
	fma.rn.f32 	%f11, %f8, %f8, %f10;
	sqrt.rn.f32 	%f12, %f11;
	sub.f32 	%f13, %f5, %f12;
	mul.f32 	%f14, %f4, %f13;
	cvt.f64.f32 	%fd6, %f14;
	add.f64 	%fd1, %fd6, %fd6;
	fma.rn.f64 	%fd7, %fd1, 0d3FF71547652B82FE, 0d4338000000000000;
	{
	.reg .b32 %temp; 
	mov.b64 	{%r5, %temp}, %fd7;
	}
	mov.f64 	%fd8, 0dC338000000000000;
	add.rn.f64 	%fd9, %fd7, %fd8;
	fma.rn.f64 	%fd10, %fd9, 0dBFE62E42FEFA39EF, %fd1;
	fma.rn.f64 	%fd11, %fd9, 0dBC7ABC9E3B39803F, %fd10;
	fma.rn.f64 	%fd12, %fd11, 0d3E5ADE1569CE2BDF, 0d3E928AF3FCA213EA;
	fma.rn.f64 	%fd13, %fd12, %fd11, 0d3EC71DEE62401315;
	fma.rn.f64 	%fd14, %fd13, %fd11, 0d3EFA01997C89EB71;
	fma.rn.f64 	%fd15, %fd14, %fd11, 0d3F2A01A014761F65;
	fma.rn.f64 	%fd16, %fd15, %fd11, 0d3F56C16C1852B7AF;
	fma.rn.f64 	%fd17, %fd16, %fd11, 0d3F81111111122322;
	fma.rn.f64 	%fd18, %fd17, %fd11, 0d3FA55555555502A1;
	fma.rn.f64 	%fd19, %fd18, %fd11, 0d3FC5555555555511;
	fma.rn.f64 	%fd20, %fd19, %fd11, 0d3FE000000000000B;
	fma.rn.f64 	%fd21, %fd20, %fd11, 0d3FF0000000000000;
	fma.rn.f64 	%fd22, %fd21, %fd11, 0d3FF0000000000000;
	{
	.reg .b32 %temp; 
	mov.b64 	{%r6, %temp}, %fd22;
	}
	{
	.reg .b32 %temp; 
	mov.b64 	{%temp, %r7}, %fd22;
	}
	shl.b32 	%r14, %r5, 20;
	add.s32 	%r15, %r14, %r7;
	mov.b64 	%fd28, {%r6, %r15};
	{
	.reg .b32 %temp; 
	mov.b64 	{%temp, %r16}, %fd1;
	}
	mov.b32 	%f15, %r16;
	abs.f32 	%f2, %f15;
	setp.lt.f32 	%p2, %f2, 0f4086232B;
	@%p2 bra 	$L__BB2_5;
	setp.lt.f64 	%p3, %fd1, 0d0000000000000000;
	add.f64 	%fd23, %fd1, 0d7FF0000000000000;
	selp.f64 	%fd28, 0d0000000000000000, %fd23, %p3;
	setp.geu.f32 	%p4, %f2, 0f40874800;
	@%p4 bra 	$L__BB2_5;
	shr.u32 	%r17, %r5, 31;
	add.s32 	%r18, %r5, %r17;
	shr.s32 	%r19, %r18, 1;
	shl.b32 	%r20, %r19, 20;
	add.s32 	%r21, %r7, %r20;
	mov.b64 	%fd24, {%r6, %r21};
	sub.s32 	%r22, %r5, %r19;
	shl.b32 	%r23, %r22, 20;
	add.s32 	%r24, %r23, 1072693248;
	mov.b32 	%r25, 0;
	mov.b64 	%fd25, {%r25, %r24};
	mul.f64 	%fd28, %fd25, %fd24;
$L__BB2_5:
	cvt.f64.f32 	%fd26, %f1;
	mul.f64 	%fd27, %fd28, %fd26;
	cvt.rn.f32.f64 	%f16, %fd27;
	mul.wide.s32 	%rd9, %r26, 4;
	add.s64 	%rd10, %rd3, %rd9;
	st.global.f32 	[%rd10], %f16;
	add.s32 	%r26, %r26, %r3;
	setp.lt.s32 	%p5, %r26, %r9;
	@%p5 bra 	$L__BB2_2;
$L__BB2_6:
	ret;

}
	// .globl	_Z15kernelgpuPairb2IfEvPT_S1_S1_S1_PiS2_S2_S2_S1_S1_S2_iiiiii
.visible .entry _Z15kernelgpuPairb2IfEvPT_S1_S1_S1_PiS2_S2_S2_S1_S1_S2_iiiiii(
	.param .u64 .ptr .align 1 _Z15kernelgpuPairb2IfEvPT_S1_S1_S1_PiS2_S2_S2_S1_S1_S2_iiiiii_param_0,
	.param .u64 .ptr .align 1 _Z15kernelgpuPairb2IfEvPT_S1_S1_S1_PiS2_S2_S2_S1_S1_S2_iiiiii_param_1,
	.param .u64 .ptr .align 1 _Z15kernelgpuPairb2IfEvPT_S1_S1_S1_PiS2_S2_S2_S1_S1_S2_iiiiii_param_2,
	.param .u64 .ptr .align 1 _Z15kernelgpuPairb2IfEvPT_S1_S1_S1_PiS2_S2_S2_S1_S1_S2_iiiiii_param_3,
	.param .u64 .ptr .align 1 _Z15kernelgpuPairb2IfEvPT_S1_S1_S1_PiS2_S2_S2_S1_S1_S2_iiiiii_param_4,
	.param .u64 .ptr .align 1 _Z15kernelgpuPairb2IfEvPT_S1_S1_S1_PiS2_S2_S2_S1_S1_S2_iiiiii_param_5,
	.param .u64 .ptr .align 1 _Z15kernelgpuPairb2IfEvPT_S1_S1_S1_PiS2_S2_S2_S1_S1_S2_iiiiii_param_6,
	.param .u64 .ptr .align 1 _Z15kernelgpuPairb2IfEvPT_S1_S1_S1_PiS2_S2_S2_S1_S1_S2_iiiiii_param_7,
	.param .u64 .ptr .align 1 _Z15kernelgpuPairb2IfEvPT_S1_S1_S1_PiS2_S2_S2_S1_S1_S2_iiiiii_param_8,
	.param .u64 .ptr .align 1 _Z15kernelgpuPairb2IfEvPT_S1_S1_S1_PiS2_S2_S2_S1_S1_S2_iiiiii_param_9,
	.param .u64 .ptr .align 1 _Z15kernelgpuPairb2IfEvPT_S1_S1_S1_PiS2_S2_S2_S1_S1_S2_iiiiii_param_10,
	.param .u32 _Z15kernelgpuPairb2IfEvPT_S1_S1_S1_PiS2_S2_S2_S1_S1_S2_iiiiii_param_11,
	.param .u32 _Z15kernelgpuPairb2IfEvPT_S1_S1_S1_PiS2_S2_S2_S1_S1_S2_iiiiii_param_12,
	.param .u32 _Z15kernelgpuPairb2IfEvPT_S1_S1_S1_PiS2_S2_S2_S1_S1_S2_iiiiii_param_13,
	.param .u32 _Z15kernelgpuPairb2IfEvPT_S1_S1_S1_PiS2_S2_S2_S1_S1_S2_iiiiii_param_14,
	.param .u32 _Z15kernelgpuPairb2IfEvPT_S1_S1_S1_PiS2_S2_S2_S1_S1_S2_iiiiii_param_15,
	.param .u32 _Z15kernelgpuPairb2IfEvPT_S1_S1_S1_PiS2_S2_S2_S1_S1_S2_iiiiii_param_16
)
{
	.reg .pred 	%p<27>;
	.reg .b32 	%r<37>;
	.reg .b32 	%f<14>;
	.reg .b64 	%rd<11>;
	.reg .b64 	%fd<37>;

	ld.param.u64 	%rd4, [_Z15kernelgpuPairb2IfEvPT_S1_S1_S1_PiS2_S2_S2_S1_S1_S2_iiiiii_param_0];
	ld.param.u64 	%rd5, [_Z15kernelgpuPairb2IfEvPT_S1_S1_S1_PiS2_S2_S2_S1_S1_S2_iiiiii_param_1];
	ld.param.u64 	%rd6, [_Z15kernelgpuPairb2IfEvPT_S1_S1_S1_PiS2_S2_S2_S1_S1_S2_iiiiii_param_8];
	ld.param.u32 	%r12, [_Z15kernelgpuPairb2IfEvPT_S1_S1_S1_PiS2_S2_S2_S1_S1_S2_iiiiii_param_16];
	mov.u32 	%r13, %tid.x;
	mov.u32 	%r14, %ctaid.x;
	mov.u32 	%r1, %ntid.x;
	mad.lo.s32 	%r36, %r14, %r1, %r13;
	setp.ge.s32 	%p2, %r36, %r12;
	@%p2 bra 	$L__BB3_13;
	cvta.to.global.u64 	%rd1, %rd6;
	mov.f64 	%fd14, 0d4000000000000000;
	{
	.reg .b32 %temp; 
	mov.b64 	{%temp, %r3}, %fd14;
	}
	and.b32  	%r4, %r3, 2146435072;
	setp.eq.s32 	%p3, %r4, 1062207488;
	setp.lt.s32 	%p4, %r3, 0;
	selp.b32 	%r5, 0, 2146435072, %p4;
	and.b32  	%r15, %r3, 2147483647;
	setp.ne.s32 	%p5, %r15, 1071644672;
	and.pred  	%p1, %p3, %p5;
	or.b32  	%r6, %r5, -2147483648;
	mov.u32 	%r16, %nctaid.x;
	mul.lo.s32 	%r7, %r1, %r16;
	cvta.to.global.u64 	%rd2, %rd5;
	cvta.to.global.u64 	%rd3, %rd4;
$L__BB3_2:
	setp.lt.s32 	%p6, %r3, 0;
	setp.eq.s32 	%p7, %r4, 1062207488;
	ld.global.f32 	%f1, [%rd1+12];
	ld.global.f32 	%f2, [%rd1+16];
	ld.global.f32 	%f3, [%rd1+20];
	mul.lo.s32 	%r17, %r36, 3;
	mul.wide.s32 	%rd7, %r17, 4;
	add.s64 	%rd8, %rd2, %rd7;
	ld.global.f32 	%f6, [%rd8];
	ld.global.f32 	%f7, [%rd8+4];
	ld.global.f32 	%f8, [%rd8+8];
	mul.f32 	%f9, %f7, %f7;
	fma.rn.f32 	%f10, %f6, %f6, %f9;
	fma.rn.f32 	%f11, %f8, %f8, %f10;
	sqrt.rn.f32 	%f12, %f11;
	sub.f32 	%f4, %f2, %f12;
	cvt.f64.f32 	%fd1, %f4;
	{
	.reg .b32 %temp; 
	mov.b64 	{%temp, %r9}, %fd1;
	}
	abs.f64 	%fd2, %fd1;
	{ // callseq 2, 0
	.param .b64 param0;
	st.param.f64 	[param0], %fd2;
	.param .b64 retval0;
	call.uni (retval0), 
	__internal_accurate_pow, 
	(
	param0
	);
	ld.param.f64 	%fd15, [retval0];
	} // callseq 2
	setp.lt.s32 	%p9, %r9, 0;
	neg.f64 	%fd17, %fd15;
	selp.f64 	%fd18, %fd17, %fd15, %p7;
	selp.f64 	%fd19, %fd18, %fd15, %p9;
	setp.eq.f32 	%p10, %f4, 0f00000000;
	selp.b32 	%r18, %r9, 0, %p7;
	or.b32  	%r19, %r18, 2146435072;
	selp.b32 	%r20, %r19, %r18, %p6;
	mov.b32 	%r21, 0;
	mov.b64 	%fd20, {%r21, %r20};
	selp.f64 	%fd35, %fd20, %fd19, %p10;
	add.f64 	%fd21, %fd1, 0d4000000000000000;
	{
	.reg .b32 %temp; 
	mov.b64 	{%temp, %r22}, %fd21;
	}
	and.b32  	%r23, %r22, 2146435072;
	setp.ne.s32 	%p11, %r23, 2146435072;
	@%p11 bra 	$L__BB3_7;
	setp.num.f32 	%p12, %f4, %f4;
	@%p12 bra 	$L__BB3_5;
	mov.f64 	%fd22, 0d4000000000000000;
	add.rn.f64 	%fd35, %fd1, %fd22;
	bra.uni 	$L__BB3_7;
$L__BB3_5:
	setp.neu.f64 	%p13, %fd2, 0d7FF0000000000000;
	@%p13 bra 	$L__BB3_7;
	setp.lt.s32 	%p14, %r9, 0;
	selp.b32 	%r24, %r6, %r5, %p1;
	selp.b32 	%r25, %r24, %r5, %p14;
	mov.b32 	%r26, 0;
	mov.b64 	%fd35, {%r26, %r25};
$L__BB3_7:
	setp.lt.s32 	%p15, %r3, 0;
	setp.eq.s32 	%p16, %r4, 1062207488;
	setp.eq.f32 	%p18, %f4, 0f3F800000;
	selp.f64 	%fd7, 0d3FF0000000000000, %fd35, %p18;
	sub.f32 	%f5, %f2, %f3;
	cvt.f64.f32 	%fd8, %f5;
	{
	.reg .b32 %temp; 
	mov.b64 	{%temp, %r10}, %fd8;
	}
	abs.f64 	%fd9, %fd8;
	{ // callseq 3, 0
	.param .b64 param0;
	st.param.f64 	[param0], %fd9;
	.param .b64 retval0;
	call.uni (retval0), 
	__internal_accurate_pow, 
	(
	param0
	);
	ld.param.f64 	%fd23, [retval0];
	} // callseq 3
	setp.lt.s32 	%p19, %r10, 0;
	neg.f64 	%fd25, %fd23;
	selp.f64 	%fd26, %fd25, %fd23, %p16;
	selp.f64 	%fd27, %fd26, %fd23, %p19;
	setp.eq.f32 	%p20, %f5, 0f00000000;
	selp.b32 	%r27, %r10, 0, %p16;
	or.b32  	%r28, %r27, 2146435072;
	selp.b32 	%r29, %r28, %r27, %p15;
	mov.b32 	%r30, 0;
	mov.b64 	%fd28, {%r30, %r29};
	selp.f64 	%fd36, %fd28, %fd27, %p20;
	add.f64 	%fd29, %fd8, 0d4000000000000000;
	{
	.reg .b32 %temp; 
	mov.b64 	{%temp, %r31}, %fd29;
	}
	and.b32  	%r32, %r31, 2146435072;
	setp.ne.s32 	%p21, %r32, 2146435072;
	@%p21 bra 	$L__BB3_12;
	setp.num.f32 	%p22, %f5, %f5;
	@%p22 bra 	$L__BB3_10;
	mov.f64 	%fd30, 0d4000000000000000;
	add.rn.f64 	%fd36, %fd8, %fd30;
	bra.uni 	$L__BB3_12;
$L__BB3_10:
	setp.neu.f64 	%p23, %fd9, 0d7FF0000000000000;
	@%p23 bra 	$L__BB3_12;
	setp.lt.s32 	%p24, %r10, 0;
	selp.b32 	%r33, %r6, %r5, %p1;
	selp.b32 	%r34, %r33, %r5, %p24;
	mov.b32 	%r35, 0;
	mov.b64 	%fd36, {%r35, %r34};
$L__BB3_12:
	setp.eq.f32 	%p25, %f5, 0f3F800000;
	selp.f64 	%fd31, 0d3FF0000000000000, %fd36, %p25;
	sub.f64 	%fd32, %fd7, %fd31;
	cvt.f64.f32 	%fd33, %f1;
	mul.f64 	%fd34, %fd32, %fd33;
	cvt.rn.f32.f64 	%f13, %fd34;
	mul.wide.s32 	%rd9, %r36, 4;
	add.s64 	%rd10, %rd3, %rd9;
	st.global.f32 	[%rd10], %f13;
	add.s32 	%r36, %r36, %r7;
	setp.lt.s32 	%p26, %r36, %r12;
	@%p26 bra 	$L__BB3_2;
$L__BB3_13:
	ret;

}
.func  (.param .b64 func_retval0) __internal_accurate_pow(
	.param .b64 __internal_accurate_pow_param_0
)
{
	.reg .pred 	%p<8>;
	.reg .b32 	%r<49>;
	.reg .b32 	%f<3>;
	.reg .b64 	%fd<109>;

	ld.param.f64 	%fd10, [__internal_accurate_pow_param_0];
	{
	.reg .b32 %temp; 
	mov.b64 	{%temp, %r46}, %fd10;
	}
	{
	.reg .b32 %temp; 
	mov.b64 	{%r45, %temp}, %fd10;
	}
	shr.u32 	%r47, %r46, 20;
	setp.gt.u32 	%p1, %r46, 1048575;
	@%p1 bra 	$L__BB4_2;
	mul.f64 	%fd11, %fd10, 0d4350000000000000;
	{
	.reg .b32 %temp; 
	mov.b64 	{%temp, %r46}, %fd11;
	}
	{
	.reg .b32 %temp; 
	mov.b64 	{%r45, %temp}, %fd11;
	}
	shr.u32 	%r16, %r46, 20;
	add.s32 	%r47, %r16, -54;
$L__BB4_2:
	add.s32 	%r48, %r47, -1023;
	and.b32  	%r17, %r46, -2146435073;
	or.b32  	%r18, %r17, 1072693248;
	mov.b64 	%fd107, {%r45, %r18};
	setp.lt.u32 	%p2, %r18, 1073127583;
	@%p2 bra 	$L__BB4_4;
	{
	.reg .b32 %temp; 
	mov.b64 	{%r19, %temp}, %fd107;
	}
	{
	.reg .b32 %temp; 
	mov.b64 	{%temp, %r20}, %fd107;
	}
	add.s32 	%r21, %r20, -1048576;
	mov.b64 	%fd107, {%r19, %r21};
	add.s32 	%r48, %r47, -1022;
$L__BB4_4:
	add.f64 	%fd12, %fd107, 0dBFF0000000000000;
	add.f64 	%fd13, %fd107, 0d3FF0000000000000;
	rcp.approx.ftz.f64 	%fd14, %fd13;
	neg.f64 	%fd15, %fd13;
	fma.rn.f64 	%fd16, %fd15, %fd14, 0d3FF0000000000000;
	fma.rn.f64 	%fd17, %fd16, %fd16, %fd16;
	fma.rn.f64 	%fd18, %fd17, %fd14, %fd14;
	mul.f64 	%fd19, %fd12, %fd18;
	fma.rn.f64 	%fd20, %fd12, %fd18, %fd19;
	mul.f64 	%fd21, %fd20, %fd20;
	fma.rn.f64 	%fd22, %fd21, 0d3EB0F5FF7D2CAFE2, 0d3ED0F5D241AD3B5A;
	fma.rn.f64 	%fd23, %fd22, %fd21, 0d3EF3B20A75488A3F;
	fma.rn.f64 	%fd24, %fd23, %fd21, 0d3F1745CDE4FAECD5;
	fma.rn.f64 	%fd25, %fd24, %fd21, 0d3F3C71C7258A578B;
	fma.rn.f64 	%fd26, %fd25, %fd21, 0d3F6249249242B910;
	fma.rn.f64 	%fd27, %fd26, %fd21, 0d3F89999999999DFB;
	sub.f64 	%fd28, %fd12, %fd20;
	add.f64 	%fd29, %fd28, %fd28;
	neg.f64 	%fd30, %fd20;
	fma.rn.f64 	%fd31, %fd30, %fd12, %fd29;
	mul.f64 	%fd32, %fd18, %fd31;
	fma.rn.f64 	%fd33, %fd21, %fd27, 0d3FB5555555555555;
	mov.f64 	%fd34, 0d3FB5555555555555;
	sub.f64 	%fd35, %fd34, %fd33;
	fma.rn.f64 	%fd36, %fd21, %fd27, %fd35;
	add.f64 	%fd37, %fd36, 0dBC46A4CB00B9E7B0;
	add.f64 	%fd38, %fd33, %fd37;
	sub.f64 	%fd39, %fd33, %fd38;
	add.f64 	%fd40, %fd37, %fd39;
	mul.rn.f64 	%fd41, %fd20, %fd20;
	neg.f64 	%fd42, %fd41;
	fma.rn.f64 	%fd43, %fd20, %fd20, %fd42;
	{
	.reg .b32 %temp; 
	mov.b64 	{%r22, %temp}, %fd32;
	}
	{
	.reg .b32 %temp; 
	mov.b64 	{%temp, %r23}, %fd32;
	}
	add.s32 	%r24, %r23, 1048576;
	mov.b64 	%fd44, {%r22, %r24};
	fma.rn.f64 	%fd45, %fd20, %fd44, %fd43;
	mul.rn.f64 	%fd46, %fd41, %fd20;
	neg.f64 	%fd47, %fd46;
	fma.rn.f64 	%fd48, %fd41, %fd20, %fd47;
	fma.rn.f64 	%fd49, %fd41, %fd32, %fd48;
	fma.rn.f64 	%fd50, %fd45, %fd20, %fd49;
	mul.rn.f64 	%fd51, %fd38, %fd46;
	neg.f64 	%fd52, %fd51;
	fma.rn.f64 	%fd53, %fd38, %fd46, %fd52;
	fma.rn.f64 	%fd54, %fd38, %fd50, %fd53;
	fma.rn.f64 	%fd55, %fd40, %fd46, %fd54;
	add.f64 	%fd56, %fd51, %fd55;
	sub.f64 	%fd57, %fd51, %fd56;
	add.f64 	%fd58, %fd55, %fd57;
	add.f64 	%fd59, %fd20, %fd56;
	sub.f64 	%fd60, %fd20, %fd59;
	add.f64 	%fd61, %fd56, %fd60;
	add.f64 	%fd62, %fd58, %fd61;
	add.f64 	%fd63, %fd32, %fd62;
	add.f64 	%fd64, %fd59, %fd63;
	sub.f64 	%fd65, %fd59, %fd64;
	add.f64 	%fd66, %fd63, %fd65;
	xor.b32  	%r25, %r48, -2147483648;
	mov.b32 	%r26, 1127219200;
	mov.b64 	%fd67, {%r25, %r26};
	mov.b32 	%r27, -2147483648;
	mov.b64 	%fd68, {%r27, %r26};
	sub.f64 	%fd69, %fd67, %fd68;
	fma.rn.f64 	%fd70, %fd69, 0d3FE62E42FEFA39EF, %fd64;
	fma.rn.f64 	%fd71, %fd69, 0dBFE62E42FEFA39EF, %fd70;
	sub.f64 	%fd72, %fd71, %fd64;
	sub.f64 	%fd73, %fd66, %fd72;
	fma.rn.f64 	%fd74, %fd69, 0d3C7ABC9E3B39803F, %fd73;
	add.f64 	%fd75, %fd70, %fd74;
	sub.f64 	%fd76, %fd70, %fd75;
	add.f64 	%fd77, %fd74, %fd76;
	mov.f64 	%fd78, 0d4000000000000000;
	{
	.reg .b32 %temp; 
	mov.b64 	{%temp, %r28}, %fd78;
	}
	{
	.reg .b32 %temp; 
	mov.b64 	{%r29, %temp}, %fd78;
	}
	shl.b32 	%r30, %r28, 1;
	setp.gt.u32 	%p3, %r30, -33554433;
	and.b32  	%r31, %r28, -15728641;
	selp.b32 	%r32, %r31, %r28, %p3;
	mov.b64 	%fd79, {%r29, %r32};
	mul.rn.f64 	%fd80, %fd75, %fd79;
	neg.f64 	%fd81, %fd80;
	fma.rn.f64 	%fd82, %fd75, %fd79, %fd81;
	fma.rn.f64 	%fd83, %fd77, %fd79, %fd82;
	add.f64 	%fd4, %fd80, %fd83;
	sub.f64 	%fd84, %fd80, %fd4;
	add.f64 	%fd5, %fd83, %fd84;
	fma.rn.f64 	%fd85, %fd4, 0d3FF71547652B82FE, 0d4338000000000000;
	{
	.reg .b32 %temp; 
	mov.b64 	{%r13, %temp}, %fd85;
	}
	mov.f64 	%fd86, 0dC338000000000000;
	add.rn.f64 	%fd87, %fd85, %fd86;
	fma.rn.f64 	%fd88, %fd87, 0dBFE62E42FEFA39EF, %fd4;
	fma.rn.f64 	%fd89, %fd87, 0dBC7ABC9E3B39803F, %fd88;
	fma.rn.f64 	%fd90, %fd89, 0d3E5ADE1569CE2BDF, 0d3E928AF3FCA213EA;
	fma.rn.f64 	%fd91, %fd90, %fd89, 0d3EC71DEE62401315;
	fma.rn.f64 	%fd92, %fd91, %fd89, 0d3EFA01997C89EB71;
	fma.rn.f64 	%fd93, %fd92, %fd89, 0d3F2A01A014761F65;
	fma.rn.f64 	%fd94, %fd93, %fd89, 0d3F56C16C1852B7AF;
	fma.rn.f64 	%fd95, %fd94, %fd89, 0d3F81111111122322;
	fma.rn.f64 	%fd96, %fd95, %fd89, 0d3FA55555555502A1;
	fma.rn.f64 	%fd97, %fd96, %fd89, 0d3FC5555555555511;
	fma.rn.f64 	%fd98, %fd97, %fd89, 0d3FE000000000000B;
	fma.rn.f64 	%fd99, %fd98, %fd89, 0d3FF0000000000000;
	fma.rn.f64 	%fd100, %fd99, %fd89, 0d3FF0000000000000;
	{
	.reg .b32 %temp; 
	mov.b64 	{%r14, %temp}, %fd100;
	}
	{
	.reg .b32 %temp; 
	mov.b64 	{%temp, %r15}, %fd100;
	}
	shl.b32 	%r33, %r13, 20;
	add.s32 	%r34, %r33, %r15;
	mov.b64 	%fd108, {%r14, %r34};
	{
	.reg .b32 %temp; 
	mov.b64 	{%temp, %r35}, %fd4;
	}
	mov.b32 	%f2, %r35;
	abs.f32 	%f1, %f2;
	setp.lt.f32 	%p4, %f1, 0f4086232B;
	@%p4 bra 	$L__BB4_7;
	setp.lt.f64 	%p5, %fd4, 0d0000000000000000;
	add.f64 	%fd101, %fd4, 0d7FF0000000000000;
	selp.f64 	%fd108, 0d0000000000000000, %fd101, %p5;
	setp.geu.f32 	%p6, %f1, 0f40874800;
	@%p6 bra 	$L__BB4_7;
	shr.u32 	%r36, %r13, 31;
	add.s32 	%r37, %r13, %r36;
	shr.s32 	%r38, %r37, 1;
	shl.b32 	%r39, %r38, 20;
	add.s32 	%r40, %r15, %r39;
	mov.b64 	%fd102, {%r14, %r40};
	sub.s32 	%r41, %r13, %r38;
	shl.b32 	%r42, %r41, 20;
	add.s32 	%r43, %r42, 1072693248;
	mov.b32 	%r44, 0;
	mov.b64 	%fd103, {%r44, %r43};
	mul.f64 	%fd108, %fd103, %fd102;
$L__BB4_7:
	abs.f64 	%fd104, %fd108;
	setp.eq.f64 	%p7, %fd104, 0d7FF0000000000000;
	fma.rn.f64 	%fd105, %fd108, %fd5, %fd108;
	selp.f64 	%fd106, %fd108, %fd105, %p7;
	st.param.f64 	[func_retval0], %fd106;
	ret;

}


// ===== COMPILED SASS (sm_100) =====

	.target	sm_100

	.elftype	@"ET_EXEC"


//--------------------- .note.nv.tkinfo           --------------------------
	.section	.note.nv.tkinfo,"",@"SHT_NOTE"
	.sectionflags	@"SHF_NOTE_NV_TKINFO"
	.tkinfo
        /*0018*/ 	.word	0x00000002
        /*0030*/ 	.string	""
        /*0030*/ 	.string	"ptxas"
        /*0030*/ 	.string	"Cuda compilation tools, release 13.0, V13.0.88"
        /*0030*/ 	.string	"Build cuda_13.0.r13.0/compiler.36424714_0"
        /*0030*/ 	.string	"-arch sm_100 -m 64 "



//--------------------- .note.nv.cuinfo           --------------------------
	.section	.note.nv.cuinfo,"",@"SHT_NOTE"
	.sectionflags	@"SHF_NOTE_NV_CUINFO"
        /*0018*/ 	.short	0x0002
        /*001a*/ 	.short	0x0064
        /*001c*/ 	.short	0x0082
	.zero		2


//--------------------- .nv.info                  --------------------------
	.section	.nv.info,"",@"SHT_CUDA_INFO"
	.align	4


	//----- nvinfo : EIATTR_REGCOUNT
	.align		4
        /*0000*/ 	.byte	0x04, 0x2f
        /*0002*/ 	.short	(.L_1 - .L_0)
	.align		4
.L_0:
        /*0004*/ 	.word	index@(_Z15kernelgpuPairb1IdEvPT_S1_S1_S1_PiS2_S2_S2_S1_S1_S2_iiiiii)
        /*0008*/ 	.word	0x0000001e


	//----- nvinfo : EIATTR_FRAME_SIZE
	.align		4
.L_1:
        /*000c*/ 	.byte	0x04, 0x11
        /*000e*/ 	.short	(.L_3 - .L_2)
	.align		4
.L_2:
        /*0010*/ 	.word	index@($__internal_3_$__cuda_sm20_dsqrt_rn_f64_mediumpath_v1)
        /*0014*/ 	.word	0x00000000


	//----- nvinfo : EIATTR_FRAME_SIZE
	.align		4
.L_3:
        /*0018*/ 	.byte	0x04, 0x11
        /*001a*/ 	.short	(.L_5 - .L_4)
	.align		4
.L_4:
        /*001c*/ 	.word	index@(_Z15kernelgpuPairb1IdEvPT_S1_S1_S1_PiS2_S2_S2_S1_S1_S2_iiiiii)
        /*0020*/ 	.word	0x00000000


	//----- nvinfo : EIATTR_REGCOUNT
	.align		4
.L_5:
        /*0024*/ 	.byte	0x04, 0x2f
        /*0026*/ 	.short	(.L_7 - .L_6)
	.align		4
.L_6:
        /*0028*/ 	.word	index@(_Z15kernelgpuPairb2IdEvPT_S1_S1_S1_PiS2_S2_S2_S1_S1_S2_iiiiii)
        /*002c*/ 	.word	0x00000026


	//----- nvinfo : EIATTR_FRAME_SIZE
	.align		4
.L_7:
        /*0030*/ 	.byte	0x04, 0x11
        /*0032*/ 	.short	(.L_9 - .L_8)
	.align		4
.L_8:
        /*0034*/ 	.word	index@($_Z15kernelgpuPairb2IdEvPT_S1_S1_S1_PiS2_S2_S2_S1_S1_S2_iiiiii$__internal_accurate_pow)
        /*0038*/ 	.word	0x00000000


	//----- nvinfo : EIATTR_FRAME_SIZE
	.align		4
.L_9:
        /*003c*/ 	.byte	0x04, 0x11
        /*003e*/ 	.short	(.L_11 - .L_10)
	.align		4
.L_10:
        /*0040*/ 	.word	index@($__internal_2_$__cuda_sm20_dsqrt_rn_f64_mediumpath_v1)
        /*0044*/ 	.word	0x00000000


	//----- nvinfo : EIATTR_FRAME_SIZE
	.align		4
.L_11:
        /*0048*/ 	.byte	0x04, 0x11
        /*004a*/ 	.short	(.L_13 - .L_12)
	.align		4
.L_12:
        /*004c*/ 	.word	index@(_Z15kernelgpuPairb2IdEvPT_S1_S1_S1_PiS2_S2_S2_S1_S1_S2_iiiiii)
        /*0050*/ 	.word	0x00000000


	//----- nvinfo : EIATTR_REGCOUNT
	.align		4
.L_13:
        /*0054*/ 	.byte	0x04, 0x2f
        /*0056*/ 	.short	(.L_15 - .L_14)
	.align		4
.L_14:
        /*0058*/ 	.word	index@(_Z15kernelgpuPairb1IfEvPT_S1_S1_S1_PiS2_S2_S2_S1_S1_S2_iiiiii)
        /*005c*/ 	.word	0x00000015


	//----- nvinfo : EIATTR_FRAME_SIZE
	.align		4
.L_15:
        /*0060*/ 	.byte	0x04, 0x11
        /*0062*/ 	.short	(.L_17 - .L_16)
	.align		4
.L_16:
        /*0064*/ 	.word	index@($__internal_1_$__cuda_sm20_sqrt_rn_f32_slowpath)
        /*0068*/ 	.word	0x00000000


	//----- nvinfo : EIATTR_FRAME_SIZE
	.align		4
.L_17:
        /*006c*/ 	.byte	0x04, 0x11
        /*006e*/ 	.short	(.L_19 - .L_18)
	.align		4
.L_18:
        /*0070*/ 	.word	index@(_Z15kernelgpuPairb1IfEvPT_S1_S1_S1_PiS2_S2_S2_S1_S1_S2_iiiiii)
        /*0074*/ 	.word	0x00000000


	//----- nvinfo : EIATTR_REGCOUNT
	.align		4
.L_19:
        /*0078*/ 	.byte	0x04, 0x2f
        /*007a*/ 	.short	(.L_21 - .L_20)
	.align		4
.L_20:
        /*007c*/ 	.word	index@(_Z15kernelgpuPairb2IfEvPT_S1_S1_S1_PiS2_S2_S2_S1_S1_S2_iiiiii)
        /*0080*/ 	.word	0x00000022


	//----- nvinfo : EIATTR_FRAME_SIZE
	.align		4
.L_21:
        /*0084*/ 	.byte	0x04, 0x11
        /*0086*/ 	.short	(.L_23 - .L_22)
	.align		4
.L_22:
        /*0088*/ 	.word	index@($_Z15kernelgpuPairb2IfEvPT_S1_S1_S1_PiS2_S2_S2_S1_S1_S2_iiiiii$__internal_accurate_pow)
        /*008c*/ 	.word	0x00000000


	//----- nvinfo : EIATTR_FRAME_SIZE
	.align		4
.L_23:
        /*0090*/ 	.byte	0x04, 0x11
        /*0092*/ 	.short	(.L_25 - .L_24)
	.align		4
.L_24:
        /*0094*/ 	.word	index@($__internal_0_$__cuda_sm20_sqrt_rn_f32_slowpath)
        /*0098*/ 	.word	0x00000000


	//----- nvinfo : EIATTR_FRAME_SIZE
	.align		4
.L_25:
        /*009c*/ 	.byte	0x04, 0x11
        /*009e*/ 	.short	(.L_27 - .L_26)
	.align		4
.L_26:
        /*00a0*/ 	.word	index@(_Z15kernelgpuPairb2IfEvPT_S1_S1_S1_PiS2_S2_S2_S1_S1_S2_iiiiii)
        /*00a4*/ 	.word	0x00000000


	//----- nvinfo : EIATTR_MIN_STACK_SIZE
	.align		4
.L_27:
        /*00a8*/ 	.byte	0x04, 0x12
        /*00aa*/ 	.short	(.L_29 - .L_28)
	.align		4
.L_28:
        /*00ac*/ 	.word	index@(_Z15kernelgpuPairb2IfEvPT_S1_S1_S1_PiS2_S2_S2_S1_S1_S2_iiiiii)
        /*00b0*/ 	.word	0x00000000


	//----- nvinfo : EIATTR_MIN_STACK_SIZE
	.align		4
.L_29:
        /*00b4*/ 	.byte	0x04, 0x12
        /*00b6*/ 	.short	(.L_31 - .L_30)
	.align		4
.L_30:
        /*00b8*/ 	.word	index@(_Z15kernelgpuPairb1IfEvPT_S1_S1_S1_PiS2_S2_S2_S1_S1_S2_iiiiii)
        /*00bc*/ 	.word	0x00000000


	//----- nvinfo : EIATTR_MIN_STACK_SIZE
	.align		4
.L_31:
        /*00c0*/ 	.byte	0x04, 0x12
        /*00c2*/ 	.short	(.L_33 - .L_32)
	.align		4
.L_32:
        /*00c4*/ 	.word	index@(_Z15kernelgpuPairb2IdEvPT_S1_S1_S1_PiS2_S2_S2_S1_S1_S2_iiiiii)
        /*00c8*/ 	.word	0x00000000


	//----- nvinfo : EIATTR_MIN_STACK_SIZE
	.align		4
.L_33:
        /*00cc*/ 	.byte	0x04, 0x12
        /*00ce*/ 	.short	(.L_35 - .L_34)
	.align		4
.L_34:
        /*00d0*/ 	.word	index@(_Z15kernelgpuPairb1IdEvPT_S1_S1_S1_PiS2_S2_S2_S1_S1_S2_iiiiii)
        /*00d4*/ 	.word	0x00000000
.L_35:


//--------------------- .nv.compat                --------------------------
	.section	.nv.compat,"",@"SHT_CUDA_COMPAT_INFO"
	.align	4
        /*0000*/ 	.byte	0x02, 0x09, 0x00, 0x00, 0x02, 0x02, 0x01, 0x00, 0x02, 0x05, 0x05, 0x00, 0x03, 0x07, 0x01, 0x01
        /*0010*/ 	.byte	0x02, 0x03, 0x00, 0x00, 0x02, 0x06, 0x01, 0x00, 0x04, 0x0b, 0x08, 0x00, 0x01, 0x00, 0x00, 0x00
        /*0020*/ 	.byte	0x00, 0x00, 0x00, 0x00


//--------------------- .nv.info._Z15kernelgpuPairb2IfEvPT_S1_S1_S1_PiS2_S2_S2_S1_S1_S2_iiiiii --------------------------
	.section	.nv.info._Z15kernelgpuPairb2IfEvPT_S1_S1_S1_PiS2_S2_S2_S1_S1_S2_iiiiii,"",@"SHT_CUDA_INFO"
	.sectionflags	@""
	.align	4


	//----- nvinfo : EIATTR_CUDA_API_VERSION
	.align		4
        /*0000*/ 	.byte	0x04, 0x37
        /*0002*/ 	.short	(.L_37 - .L_36)
.L_36:
        /*0004*/ 	.word	0x00000082


	//----- nvinfo : EIATTR_KPARAM_INFO
	.align		4
.L_37:
        /*0008*/ 	.byte	0x04, 0x17
        /*000a*/ 	.short	(.L_39 - .L_38)
.L_38:
        /*000c*/ 	.word	0x00000000
        /*0010*/ 	.short	0x0010
        /*0012*/ 	.short	0x006c
        /*0014*/ 	.byte	0x00, 0xf0, 0x11, 0x00


	//----- nvinfo : EIATTR_KPARAM_INFO
	.align		4
.L_39:
        /*0018*/ 	.byte	0x04, 0x17
        /*001a*/ 	.short	(.L_41 - .L_40)
.L_40:
        /*001c*/ 	.word	0x00000000
        /*0020*/ 	.short	0x000f
        /*0022*/ 	.short	0x0068
        /*0024*/ 	.byte	0x00, 0xf0, 0x11, 0x00


	//----- nvinfo : EIATTR_KPARAM_INFO
	.align		4
.L_41:
        /*0028*/ 	.byte	0x04, 0x17
        /*002a*/ 	.short	(.L_43 - .L_42)
.L_42:
        /*002c*/ 	.word	0x00000000
        /*0030*/ 	.short	0x000e
        /*0032*/ 	.short	0x0064
        /*0034*/ 	.byte	0x00, 0xf0, 0x11, 0x00


	//----- nvinfo : EIATTR_KPARAM_INFO
	.align		4
.L_43:
        /*0038*/ 	.byte	0x04, 0x17
        /*003a*/ 	.short	(.L_45 - .L_44)
.L_44:
        /*003c*/ 	.word	0x00000000
        /*0040*/ 	.short	0x000d
        /*0042*/ 	.short	0x0060
        /*0044*/ 	.byte	0x00, 0xf0, 0x11, 0x00


	//----- nvinfo : EIATTR_KPARAM_INFO
	.align		4
.L_45:
        /*0048*/ 	.byte	0x04, 0x17
        /*004a*/ 	.short	(.L_47 - .L_46)
.L_46:
        /*004c*/ 	.word	0x00000000
        /*0050*/ 	.short	0x000c
        /*0052*/ 	.short	0x005c
        /*0054*/ 	.byte	0x00, 0xf0, 0x11, 0x00


	//----- nvinfo : EIATTR_KPARAM_INFO
	.align		4
.L_47:
        /*0058*/ 	.byte	0x04, 0x17
        /*005a*/ 	.short	(.L_49 - .L_48)
.L_48:
        /*005c*/ 	.word	0x00000000
        /*0060*/ 	.short	0x000b
        /*0062*/ 	.short	0x0058
        /*0064*/ 	.byte	0x00, 0xf0, 0x11, 0x00


	//----- nvinfo : EIATTR_KPARAM_INFO
	.align		4
.L_49:
        /*0068*/ 	.byte	0x04, 0x17
        /*006a*/ 	.short	(.L_51 - .L_50)
.L_50:
        /*006c*/ 	.word	0x00000000
        /*0070*/ 	.short	0x000a
        /*0072*/ 	.short	0x0050
        /*0074*/ 	.byte	0x00, 0xf5, 0x21, 0x00


	//----- nvinfo : EIATTR_KPARAM_INFO
	.align		4
.L_51:
        /*0078*/ 	.byte	0x04, 0x17
        /*007a*/ 	.short	(.L_53 - .L_52)
.L_52:
        /*007c*/ 	.word	0x00000000
        /*0080*/ 	.short	0x0009
        /*0082*/ 	.short	0x0048
        /*0084*/ 	.byte	0x00, 0xf5, 0x21, 0x00


	//----- nvinfo : EIATTR_KPARAM_INFO
	.align		4
.L_53:
        /*0088*/ 	.byte	0x04, 0x17
        /*008a*/ 	.short	(.L_55 - .L_54)
.L_54:
        /*008c*/ 	.word	0x00000000
        /*0090*/ 	.short	0x0008
        /*0092*/ 	.short	0x0040
        /*0094*/ 	.byte	0x00, 0xf5, 0x21, 0x00


	//----- nvinfo : EIATTR_KPARAM_INFO
	.align		4
.L_55:
        /*0098*/ 	.byte	0x04, 0x17
        /*009a*/ 	.short	(.L_57 - .L_56)
.L_56:
        /*009c*/ 	.word	0x00000000
        /*00a0*/ 	.short	0x0007
        /*00a2*/ 	.short	0x0038
        /*00a4*/ 	.byte	0x00, 0xf5, 0x21, 0x00


	//----- nvinfo : EIATTR_KPARAM_INFO
	.align		4
.L_57:
        /*00a8*/ 	.byte	0x04, 0x17
        /*00aa*/ 	.short	(.L_59 - .L_58)
.L_58:
        /*00ac*/ 	.word	0x00000000
        /*00b0*/ 	.short	0x0006
        /*00b2*/ 	.short	0x0030
        /*00b4*/ 	.byte	0x00, 0xf5, 0x21, 0x00


	//----- nvinfo : EIATTR_KPARAM_INFO
	.align		4
.L_59:
        /*00b8*/ 	.byte	0x04, 0x17
        /*00ba*/ 	.short	(.L_61 - .L_60)
.L_60:
        /*00bc*/ 	.word	0x00000000
        /*00c0*/ 	.short	0x0005
        /*00c2*/ 	.short	0x0028
        /*00c4*/ 	.byte	0x00, 0xf5, 0x21, 0x00


	//----- nvinfo : EIATTR_KPARAM_INFO
	.align		4
.L_61:
        /*00c8*/ 	.byte	0x04, 0x17
        /*00ca*/ 	.short	(.L_63 - .L_62)
.L_62:
        /*00cc*/ 	.word	0x00000000
        /*00d0*/ 	.short	0x0004
        /*00d2*/ 	.short	0x0020
        /*00d4*/ 	.byte	0x00, 0xf5, 0x21, 0x00


	//----- nvinfo : EIATTR_KPARAM_INFO
	.align		4
.L_63:
        /*00d8*/ 	.byte	0x04, 0x17
        /*00da*/ 	.short	(.L_65 - .L_64)
.L_64:
        /*00dc*/ 	.word	0x00000000
        /*00e0*/ 	.short	0x0003
        /*00e2*/ 	.short	0x0018
        /*00e4*/ 	.byte	0x00, 0xf5, 0x21, 0x00


	//----- nvinfo : EIATTR_KPARAM_INFO
	.align		4
.L_65:
        /*00e8*/ 	.byte	0x04, 0x17
        /*00ea*/ 	.short	(.L_67 - .L_66)
.L_66:
        /*00ec*/ 	.word	0x00000000
        /*00f0*/ 	.short	0x0002
        /*00f2*/ 	.short	0x0010
        /*00f4*/ 	.byte	0x00, 0xf5, 0x21, 0x00


	//----- nvinfo : EIATTR_KPARAM_INFO
	.align		4
.L_67:
        /*00f8*/ 	.byte	0x04, 0x17
        /*00fa*/ 	.short	(.L_69 - .L_68)
.L_68:
        /*00fc*/ 	.word	0x00000000
        /*0100*/ 	.short	0x0001
        /*0102*/ 	.short	0x0008
        /*0104*/ 	.byte	0x00, 0xf5, 0x21, 0x00


	//----- nvinfo : EIATTR_KPARAM_INFO
	.align		4
.L_69:
        /*0108*/ 	.byte	0x04, 0x17
        /*010a*/ 	.short	(.L_71 - .L_70)
.L_70:
        /*010c*/ 	.word	0x00000000
        /*0110*/ 	.short	0x0000
        /*0112*/ 	.short	0x0000
        /*0114*/ 	.byte	0x00, 0xf5, 0x21, 0x00


	//----- nvinfo : EIATTR_SPARSE_MMA_MASK
	.align		4
.L_71:
        /*0118*/ 	.byte	0x03, 0x50
        /*011a*/ 	.short	0x0000


	//----- nvinfo : EIATTR_MAXREG_COUNT
	.align		4
        /*011c*/ 	.byte	0x03, 0x1b
        /*011e*/ 	.short	0x00ff


	//----- nvinfo : EIATTR_MERCURY_ISA_VERSION
	.align		4
        /*0120*/ 	.byte	0x03, 0x5f
        /*0122*/ 	.short	0x0101


	//----- nvinfo : EIATTR_VRC_CTA_INIT_COUNT
	.align		4
        /*0124*/ 	.byte	0x02, 0x4a
	.zero		1
	.zero		1


	//----- nvinfo : EIATTR_EXIT_INSTR_OFFSETS
	.align		4
        /*0128*/ 	.byte	0x04, 0x1c
        /*012a*/ 	.short	(.L_73 - .L_72)


	//   ....[0]....
.L_72:
        /*012c*/ 	.word	0x00000070


	//   ....[1]....
        /*0130*/ 	.word	0x00000600


	//----- nvinfo : EIATTR_CRS_STACK_SIZE
	.align		4
.L_73:
        /*0134*/ 	.byte	0x04, 0x1e
        /*0136*/ 	.short	(.L_75 - .L_74)
.L_74:
        /*0138*/ 	.word	0x00000000


	//----- nvinfo : EIATTR_CBANK_PARAM_SIZE
	.align		4
.L_75:
        /*013c*/ 	.byte	0x03, 0x19
        /*013e*/ 	.short	0x0070


	//----- nvinfo : EIATTR_PARAM_CBANK
	.align		4
        /*0140*/ 	.byte	0x04, 0x0a
        /*0142*/ 	.short	(.L_77 - .L_76)
	.align		4
.L_76:
        /*0144*/ 	.word	index@(.nv.constant0._Z15kernelgpuPairb2IfEvPT_S1_S1_S1_PiS2_S2_S2_S1_S1_S2_iiiiii)
        /*0148*/ 	.short	0x0380
        /*014a*/ 	.short	0x0070


	//----- nvinfo : EIATTR_SW_WAR
	.align		4
.L_77:
        /*014c*/ 	.byte	0x04, 0x36
        /*014e*/ 	.short	(.L_79 - .L_78)
.L_78:
        /*0150*/ 	.word	0x00000008
.L_79:


//--------------------- .nv.info._Z15kernelgpuPairb1IfEvPT_S1_S1_S1_PiS2_S2_S2_S1_S1_S2_iiiiii --------------------------
	.section	.nv.info._Z15kernelgpuPairb1IfEvPT_S1_S1_S1_PiS2_S2_S2_S1_S1_S2_iiiiii,"",@"SHT_CUDA_INFO"
	.sectionflags	@""
	.align	4


	//----- nvinfo : EIATTR_CUDA_API_VERSION
	.align		4
        /*0000*/ 	.byte	0x04, 0x37
        /*0002*/ 	.short	(.L_81 - .L_80)
.L_80:
        /*0004*/ 	.word	0x00000082


	//----- nvinfo : EIATTR_KPARAM_INFO
	.align		4
.L_81:
        /*0008*/ 	.byte	0x04, 0x17
        /*000a*/ 	.short	(.L_83 - .L_82)
.L_82:
        /*000c*/ 	.word	0x00000000
        /*0010*/ 	.short	0x0010
        /*0012*/ 	.short	0x006c
        /*0014*/ 	.byte	0x00, 0xf0, 0x11, 0x00


	//----- nvinfo : EIATTR_KPARAM_INFO
	.align		4
.L_83:
        /*0018*/ 	.byte	0x04, 0x17
        /*001a*/ 	.short	(.L_85 - .L_84)
.L_84:
        /*001c*/ 	.word	0x00000000
        /*0020*/ 	.short	0x000f
        /*0022*/ 	.short	0x0068
        /*0024*/ 	.byte	0x00, 0xf0, 0x11, 0x00


	//----- nvinfo : EIATTR_KPARAM_INFO
	.align		4
.L_85:
        /*0028*/ 	.byte	0x04, 0x17
        /*002a*/ 	.short	(.L_87 - .L_86)
.L_86:
        /*002c*/ 	.word	0x00000000
        /*0030*/ 	.short	0x000e
        /*0032*/ 	.short	0x0064
        /*0034*/ 	.byte	0x00, 0xf0, 0x11, 0x00


	//----- nvinfo : EIATTR_KPARAM_INFO
	.align		4
.L_87:
        /*0038*/ 	.byte	0x04, 0x17
        /*003a*/ 	.short	(.L_89 - .L_88)
.L_88:
        /*003c*/ 	.word	0x00000000
        /*0040*/ 	.short	0x000d
        /*0042*/ 	.short	0x0060
        /*0044*/ 	.byte	0x00, 0xf0, 0x11, 0x00


	//----- nvinfo : EIATTR_KPARAM_INFO
	.align		4
.L_89:
        /*0048*/ 	.byte	0x04, 0x17
        /*004a*/ 	.short	(.L_91 - .L_90)
.L_90:
        /*004c*/ 	.word	0x00000000
        /*0050*/ 	.short	0x000c
        /*0052*/ 	.short	0x005c
        /*0054*/ 	.byte	0x00, 0xf0, 0x11, 0x00


	//----- nvinfo : EIATTR_KPARAM_INFO
	.align		4
.L_91:
        /*0058*/ 	.byte	0x04, 0x17
        /*005a*/ 	.short	(.L_93 - .L_92)
.L_92:
        /*005c*/ 	.word	0x00000000
        /*0060*/ 	.short	0x000b
        /*0062*/ 	.short	0x0058
        /*0064*/ 	.byte	0x00, 0xf0, 0x11, 0x00


	//----- nvinfo : EIATTR_KPARAM_INFO
	.align		4
.L_93:
        /*0068*/ 	.byte	0x04, 0x17
        /*006a*/ 	.short	(.L_95 - .L_94)
.L_94:
        /*006c*/ 	.word	0x00000000
        /*0070*/ 	.short	0x000a
        /*0072*/ 	.short	0x0050
        /*0074*/ 	.byte	0x00, 0xf5, 0x21, 0x00


	//----- nvinfo : EIATTR_KPARAM_INFO
	.align		4
.L_95:
        /*0078*/ 	.byte	0x04, 0x17
        /*007a*/ 	.short	(.L_97 - .L_96)
.L_96:
        /*007c*/ 	.word	0x00000000
        /*0080*/ 	.short	0x0009
        /*0082*/ 	.short	0x0048
        /*0084*/ 	.byte	0x00, 0xf5, 0x21, 0x00


	//----- nvinfo : EIATTR_KPARAM_INFO
	.align		4
.L_97:
        /*0088*/ 	.byte	0x04, 0x17
        /*008a*/ 	.short	(.L_99 - .L_98)
.L_98:
        /*008c*/ 	.word	0x00000000
        /*0090*/ 	.short	0x0008
        /*0092*/ 	.short	0x0040
        /*0094*/ 	.byte	0x00, 0xf5, 0x21, 0x00


	//----- nvinfo : EIATTR_KPARAM_INFO
	.align		4
.L_99:
        /*0098*/ 	.byte	0x04, 0x17
        /*009a*/ 	.short	(.L_101 - .L_100)
.L_100:
        /*009c*/ 	.word	0x00000000
        /*00a0*/ 	.short	0x0007
        /*00a2*/ 	.short	0x0038
        /*00a4*/ 	.byte	0x00, 0xf5, 0x21, 0x00


	//----- nvinfo : EIATTR_KPARAM_INFO
	.align		4
.L_101:
        /*00a8*/ 	.byte	0x04, 0x17
        /*00aa*/ 	.short	(.L_103 - .L_102)
.L_102:
        /*00ac*/ 	.word	0x00000000
        /*00b0*/ 	.short	0x0006
        /*00b2*/ 	.short	0x0030
        /*00b4*/ 	.byte	0x00, 0xf5, 0x21, 0x00


	//----- nvinfo : EIATTR_KPARAM_INFO
	.align		4
.L_103:
        /*00b8*/ 	.byte	0x04, 0x17
        /*00ba*/ 	.short	(.L_105 - .L_104)
.L_104:
        /*00bc*/ 	.word	0x00000000
        /*00c0*/ 	.short	0x0005
        /*00c2*/ 	.short	0x0028
        /*00c4*/ 	.byte	0x00, 0xf5, 0x21, 0x00


	//----- nvinfo : EIATTR_KPARAM_INFO
	.align		4
.L_105:
        /*00c8*/ 	.byte	0x04, 0x17
        /*00ca*/ 	.short	(.L_107 - .L_106)
.L_106:
        /*00cc*/ 	.word	0x00000000
        /*00d0*/ 	.short	0x0004
        /*00d2*/ 	.short	0x0020
        /*00d4*/ 	.byte	0x00, 0xf5, 0x21, 0x00


	//----- nvinfo : EIATTR_KPARAM_INFO
	.align		4
.L_107:
        /*00d8*/ 	.byte	0x04, 0x17
        /*00da*/ 	.short	(.L_109 - .L_108)
.L_108:
        /*00dc*/ 	.word	0x00000000
        /*00e0*/ 	.short	0x0003
        /*00e2*/ 	.short	0x0018
        /*00e4*/ 	.byte	0x00, 0xf5, 0x21, 0x00


	//----- nvinfo : EIATTR_KPARAM_INFO
	.align		4
.L_109:
        /*00e8*/ 	.byte	0x04, 0x17
        /*00ea*/ 	.short	(.L_111 - .L_110)
.L_110:
        /*00ec*/ 	.word	0x00000000
        /*00f0*/ 	.short	0x0002
        /*00f2*/ 	.short	0x0010
        /*00f4*/ 	.byte	0x00, 0xf5, 0x21, 0x00


	//----- nvinfo : EIATTR_KPARAM_INFO
	.align		4
.L_111:
        /*00f8*/ 	.byte	0x04, 0x17
        /*00fa*/ 	.short	(.L_113 - .L_112)
.L_112:
        /*00fc*/ 	.word	0x00000000
        /*0100*/ 	.short	0x0001
        /*0102*/ 	.short	0x0008
        /*0104*/ 	.byte	0x00, 0xf5, 0x21, 0x00


	//----- nvinfo : EIATTR_KPARAM_INFO
	.align		4
.L_113:
        /*0108*/ 	.byte	0x04, 0x17
        /*010a*/ 	.short	(.L_115 - .L_114)
.L_114:
        /*010c*/ 	.word	0x00000000
        /*0110*/ 	.short	0x0000
        /*0112*/ 	.short	0x0000
        /*0114*/ 	.byte	0x00, 0xf5, 0x21, 0x00


	//----- nvinfo : EIATTR_SPARSE_MMA_MASK
	.align		4
.L_115:
        /*0118*/ 	.byte	0x03, 0x50
        /*011a*/ 	.short	0x0000


	//----- nvinfo : EIATTR_MAXREG_COUNT
	.align		4
        /*011c*/ 	.byte	0x03, 0x1b
        /*011e*/ 	.short	0x00ff


	//----- nvinfo : EIATTR_MERCURY_ISA_VERSION
	.align		4
        /*0120*/ 	.byte	0x03, 0x5f
        /*0122*/ 	.short	0x0101


	//----- nvinfo : EIATTR_VRC_CTA_INIT_COUNT
	.align		4
        /*0124*/ 	.byte	0x02, 0x4a
	.zero		1
	.zero		1


	//----- nvinfo : EIATTR_EXIT_INSTR_OFFSETS
	.align		4
        /*0128*/ 	.byte	0x04, 0x1c
        /*012a*/ 	.short	(.L_117 - .L_116)


	//   ....[0]....
.L_116:
        /*012c*/ 	.word	0x00000070


	//   ....[1]....
        /*0130*/ 	.word	0x000006f0


	//----- nvinfo : EIATTR_CRS_STACK_SIZE
	.align		4
.L_117:
        /*0134*/ 	.byte	0x04, 0x1e
        /*0136*/ 	.short	(.L_119 - .L_118)
.L_118:
        /*0138*/ 	.word	0x00000000


	//----- nvinfo : EIATTR_CBANK_PARAM_SIZE
	.align		4
.L_119:
        /*013c*/ 	.byte	0x03, 0x19
        /*013e*/ 	.short	0x0070


	//----- nvinfo : EIATTR_PARAM_CBANK
	.align		4
        /*0140*/ 	.byte	0x04, 0x0a
        /*0142*/ 	.short	(.L_121 - .L_120)
	.align		4
.L_120:
        /*0144*/ 	.word	index@(.nv.constant0._Z15kernelgpuPairb1IfEvPT_S1_S1_S1_PiS2_S2_S2_S1_S1_S2_iiiiii)
        /*0148*/ 	.short	0x0380
        /*014a*/ 	.short	0x0070


	//----- nvinfo : EIATTR_SW_WAR
	.align		4
.L_121:
        /*014c*/ 	.byte	0x04, 0x36
        /*014e*/ 	.short	(.L_123 - .L_122)
.L_122:
        /*0150*/ 	.word	0x00000008
.L_123:


//--------------------- .nv.info._Z15kernelgpuPairb2IdEvPT_S1_S1_S1_PiS2_S2_S2_S1_S1_S2_iiiiii --------------------------
	.section	.nv.info._Z15kernelgpuPairb2IdEvPT_S1_S1_S1_PiS2_S2_S2_S1_S1_S2_iiiiii,"",@"SHT_CUDA_INFO"
	.sectionflags	@""
	.align	4


	//----- nvinfo : EIATTR_CUDA_API_VERSION
	.align		4
        /*0000*/ 	.byte	0x04, 0x37
        /*0002*/ 	.short	(.L_125 - .L_124)
.L_124:
        /*0004*/ 	.word	0x00000082


	//----- nvinfo : EIATTR_KPARAM_INFO
	.align		4
.L_125:
        /*0008*/ 	.byte	0x04, 0x17
        /*000a*/ 	.short	(.L_127 - .L_126)
.L_126:
        /*000c*/ 	.word	0x00000000
        /*0010*/ 	.short	0x0010
        /*0012*/ 	.short	0x006c
        /*0014*/ 	.byte	0x00, 0xf0, 0x11, 0x00


	//----- nvinfo : EIATTR_KPARAM_INFO
	.align		4
.L_127:
        /*0018*/ 	.byte	0x04, 0x17
        /*001a*/ 	.short	(.L_129 - .L_128)
.L_128:
        /*001c*/ 	.word	0x00000000
        /*0020*/ 	.short	0x000f
        /*0022*/ 	.short	0x0068
        /*0024*/ 	.byte	0x00, 0xf0, 0x11, 0x00


	//----- nvinfo : EIATTR_KPARAM_INFO
	.align		4
.L_129:
        /*0028*/ 	.byte	0x04, 0x17
        /*002a*/ 	.short	(.L_131 - .L_130)
.L_130:
        /*002c*/ 	.word	0x00000000
        /*0030*/ 	.short	0x000e
        /*0032*/ 	.short	0x0064
        /*0034*/ 	.byte	0x00, 0xf0, 0x11, 0x00


	//----- nvinfo : EIATTR_KPARAM_INFO
	.align		4
.L_131:
        /*0038*/ 	.byte	0x04, 0x17
        /*003a*/ 	.short	(.L_133 - .L_132)
.L_132:
        /*003c*/ 	.word	0x00000000
        /*0040*/ 	.short	0x000d
        /*0042*/ 	.short	0x0060
        /*0044*/ 	.byte	0x00, 0xf0, 0x11, 0x00


	//----- nvinfo : EIATTR_KPARAM_INFO
	.align		4
.L_133:
        /*0048*/ 	.byte	0x04, 0x17
        /*004a*/ 	.short	(.L_135 - .L_134)
.L_134:
        /*004c*/ 	.word	0x00000000
        /*0050*/ 	.short	0x000c
        /*0052*/ 	.short	0x005c
        /*0054*/ 	.byte	0x00, 0xf0, 0x11, 0x00


	//----- nvinfo : EIATTR_KPARAM_INFO
	.align		4
.L_135:
        /*0058*/ 	.byte	0x04, 0x17
        /*005a*/ 	.short	(.L_137 - .L_136)
.L_136:
        /*005c*/ 	.word	0x00000000
        /*0060*/ 	.short	0x000b
        /*0062*/ 	.short	0x0058
        /*0064*/ 	.byte	0x00, 0xf0, 0x11, 0x00


	//----- nvinfo : EIATTR_KPARAM_INFO
	.align		4
.L_137:
        /*0068*/ 	.byte	0x04, 0x17
        /*006a*/ 	.short	(.L_139 - .L_138)
.L_138:
        /*006c*/ 	.word	0x00000000
        /*0070*/ 	.short	0x000a
        /*0072*/ 	.short	0x0050
        /*0074*/ 	.byte	0x00, 0xf5, 0x21, 0x00


	//----- nvinfo : EIATTR_KPARAM_INFO
	.align		4
.L_139:
        /*0078*/ 	.byte	0x04, 0x17
        /*007a*/ 	.short	(.L_141 - .L_140)
.L_140:
        /*007c*/ 	.word	0x00000000
        /*0080*/ 	.short	0x0009
        /*0082*/ 	.short	0x0048
        /*0084*/ 	.byte	0x00, 0xf5, 0x21, 0x00


	//----- nvinfo : EIATTR_KPARAM_INFO
	.align		4
.L_141:
        /*0088*/ 	.byte	0x04, 0x17
        /*008a*/ 	.short	(.L_143 - .L_142)
.L_142:
        /*008c*/ 	.word	0x00000000
        /*0090*/ 	.short	0x0008
        /*0092*/ 	.short	0x0040
        /*0094*/ 	.byte	0x00, 0xf5, 0x21, 0x00


	//----- nvinfo : EIATTR_KPARAM_INFO
	.align		4
.L_143:
        /*0098*/ 	.byte	0x04, 0x17
        /*009a*/ 	.short	(.L_145 - .L_144)
.L_144:
        /*009c*/ 	.word	0x00000000
        /*00a0*/ 	.short	0x0007
        /*00a2*/ 	.short	0x0038
        /*00a4*/ 	.byte	0x00, 0xf5, 0x21, 0x00


	//----- nvinfo : EIATTR_KPARAM_INFO
	.align		4
.L_145:
        /*00a8*/ 	.byte	0x04, 0x17
        /*00aa*/ 	.short	(.L_147 - .L_146)
.L_146:
        /*00ac*/ 	.word	0x00000000
        /*00b0*/ 	.short	0x0006
        /*00b2*/ 	.short	0x0030
        /*00b4*/ 	.byte	0x00, 0xf5, 0x21, 0x00


	//----- nvinfo : EIATTR_KPARAM_INFO
	.align		4
.L_147:
        /*00b8*/ 	.byte	0x04, 0x17
        /*00ba*/ 	.short	(.L_149 - .L_148)
.L_148:
        /*00bc*/ 	.word	0x00000000
        /*00c0*/ 	.short	0x0005
        /*00c2*/ 	.short	0x0028
        /*00c4*/ 	.byte	0x00, 0xf5, 0x21, 0x00


	//----- nvinfo : EIATTR_KPARAM_INFO
	.align		4
.L_149:
        /*00c8*/ 	.byte	0x04, 0x17
        /*00ca*/ 	.short	(.L_151 - .L_150)
.L_150:
        /*00cc*/ 	.word	0x00000000
        /*00d0*/ 	.short	0x0004
        /*00d2*/ 	.short	0x0020
        /*00d4*/ 	.byte	0x00, 0xf5, 0x21, 0x00


	//----- nvinfo : EIATTR_KPARAM_INFO
	.align		4
.L_151:
        /*00d8*/ 	.byte	0x04, 0x17
        /*00da*/ 	.short	(.L_153 - .L_152)
.L_152:
        /*00dc*/ 	.word	0x00000000
        /*00e0*/ 	.short	0x0003
        /*00e2*/ 	.short	0x0018
        /*00e4*/ 	.byte	0x00, 0xf5, 0x21, 0x00


	//----- nvinfo : EIATTR_KPARAM_INFO
	.align		4
.L_153:
        /*00e8*/ 	.byte	0x04, 0x17
        /*00ea*/ 	.short	(.L_155 - .L_154)
.L_154:
        /*00ec*/ 	.word	0x00000000
        /*00f0*/ 	.short	0x0002
        /*00f2*/ 	.short	0x0010
        /*00f4*/ 	.byte	0x00, 0xf5, 0x21, 0x00


	//----- nvinfo : EIATTR_KPARAM_INFO
	.align		4
.L_155:
        /*00f8*/ 	.byte	0x04, 0x17
        /*00fa*/ 	.short	(.L_157 - .L_156)
.L_156:
        /*00fc*/ 	.word	0x00000000
        /*0100*/ 	.short	0x0001
        /*0102*/ 	.short	0x0008
        /*0104*/ 	.byte	0x00, 0xf5, 0x21, 0x00


	//----- nvinfo : EIATTR_KPARAM_INFO
	.align		4
.L_157:
        /*0108*/ 	.byte	0x04, 0x17
        /*010a*/ 	.short	(.L_159 - .L_158)
.L_158:
        /*010c*/ 	.word	0x00000000
        /*0110*/ 	.short	0x0000
        /*0112*/ 	.short	0x0000
        /*0114*/ 	.byte	0x00, 0xf5, 0x21, 0x00


	//----- nvinfo : EIATTR_SPARSE_MMA_MASK
	.align		4
.L_159:
        /*0118*/ 	.byte	0x03, 0x50
        /*011a*/ 	.short	0x0000


	//----- nvinfo : EIATTR_MAXREG_COUNT
	.align		4
        /*011c*/ 	.byte	0x03, 0x1b
        /*011e*/ 	.short	0x00ff


	//----- nvinfo : EIATTR_MERCURY_ISA_VERSION
	.align		4
        /*0120*/ 	.byte	0x03, 0x5f
        /*0122*/ 	.short	0x0101


	//----- nvinfo : EIATTR_VRC_CTA_INIT_COUNT
	.align		4
        /*0124*/ 	.byte	0x02, 0x4a
	.zero		1
	.zero		1


	//----- nvinfo : EIATTR_EXIT_INSTR_OFFSETS
	.align		4
        /*0128*/ 	.byte	0x04, 0x1c
        /*012a*/ 	.short	(.L_161 - .L_160)


	//   ....[0]....
.L_160:
        /*012c*/ 	.word	0x00000070


	//   ....[1]....
        /*0130*/ 	.word	0x00000670


	//----- nvinfo : EIATTR_CRS_STACK_SIZE
	.align		4
.L_161:
        /*0134*/ 	.byte	0x04, 0x1e
        /*0136*/ 	.short	(.L_163 - .L_162)
.L_162:
        /*0138*/ 	.word	0x00000000


	//----- nvinfo : EIATTR_CBANK_PARAM_SIZE
	.align		4
.L_163:
        /*013c*/ 	.byte	0x03, 0x19
        /*013e*/ 	.short	0x0070


	//----- nvinfo : EIATTR_PARAM_CBANK
	.align		4
        /*0140*/ 	.byte	0x04, 0x0a
        /*0142*/ 	.short	(.L_165 - .L_164)
	.align		4
.L_164:
        /*0144*/ 	.word	index@(.nv.constant0._Z15kernelgpuPairb2IdEvPT_S1_S1_S1_PiS2_S2_S2_S1_S1_S2_iiiiii)
        /*0148*/ 	.short	0x0380
        /*014a*/ 	.short	0x0070


	//----- nvinfo : EIATTR_SW_WAR
	.align		4
.L_165:
        /*014c*/ 	.byte	0x04, 0x36
        /*014e*/ 	.short	(.L_167 - .L_166)
.L_166:
        /*0150*/ 	.word	0x00000008
.L_167:


//--------------------- .nv.info._Z15kernelgpuPairb1IdEvPT_S1_S1_S1_PiS2_S2_S2_S1_S1_S2_iiiiii --------------------------
	.section	.nv.info._Z15kernelgpuPairb1IdEvPT_S1_S1_S1_PiS2_S2_S2_S1_S1_S2_iiiiii,"",@"SHT_CUDA_INFO"
	.sectionflags	@""
	.align	4


	//----- nvinfo : EIATTR_CUDA_API_VERSION
	.align		4
        /*0000*/ 	.byte	0x04, 0x37
        /*0002*/ 	.short	(.L_169 - .L_168)
.L_168:
        /*0004*/ 	.word	0x00000082


	//----- nvinfo : EIATTR_KPARAM_INFO
	.align		4
.L_169:
        /*0008*/ 	.byte	0x04, 0x17
        /*000a*/ 	.short	(.L_171 - .L_170)
.L_170:
        /*000c*/ 	.word	0x00000000
        /*0010*/ 	.short	0x0010
        /*0012*/ 	.short	0x006c
        /*0014*/ 	.byte	0x00, 0xf0, 0x11, 0x00


	//----- nvinfo : EIATTR_KPARAM_INFO
	.align		4
.L_171:
        /*0018*/ 	.byte	0x04, 0x17
        /*001a*/ 	.short	(.L_173 - .L_172)
.L_172:
        /*001c*/ 	.word	0x00000000
        /*0020*/ 	.short	0x000f
        /*0022*/ 	.short	0x0068
        /*0024*/ 	.byte	0x00, 0xf0, 0x11, 0x00


	//----- nvinfo : EIATTR_KPARAM_INFO
	.align		4
.L_173:
        /*0028*/ 	.byte	0x04, 0x17
        /*002a*/ 	.short	(.L_175 - .L_174)
.L_174:
        /*002c*/ 	.word	0x00000000
        /*0030*/ 	.short	0x000e
        /*0032*/ 	.short	0x0064
        /*0034*/ 	.byte	0x00, 0xf0, 0x11, 0x00


	//----- nvinfo : EIATTR_KPARAM_INFO
	.align		4
.L_175:
        /*0038*/ 	.byte	0x04, 0x17
        /*003a*/ 	.short	(.L_177 - .L_176)
.L_176:
        /*003c*/ 	.word	0x00000000
        /*0040*/ 	.short	0x000d
        /*0042*/ 	.short	0x0060
        /*0044*/ 	.byte	0x00, 0xf0, 0x11, 0x00


	//----- nvinfo : EIATTR_KPARAM_INFO
	.align		4
.L_177:
        /*0048*/ 	.byte	0x04, 0x17
        /*004a*/ 	.short	(.L_179 - .L_178)
.L_178:
        /*004c*/ 	.word	0x00000000
        /*0050*/ 	.short	0x000c
        /*0052*/ 	.short	0x005c
        /*0054*/ 	.byte	0x00, 0xf0, 0x11, 0x00


	//----- nvinfo : EIATTR_KPARAM_INFO
	.align		4
.L_179:
        /*0058*/ 	.byte	0x04, 0x17
        /*005a*/ 	.short	(.L_181 - .L_180)
.L_180:
        /*005c*/ 	.word	0x00000000
        /*0060*/ 	.short	0x000b
        /*0062*/ 	.short	0x0058
        /*0064*/ 	.byte	0x00, 0xf0, 0x11, 0x00


	//----- nvinfo : EIATTR_KPARAM_INFO
	.align		4
.L_181:
        /*0068*/ 	.byte	0x04, 0x17
        /*006a*/ 	.short	(.L_183 - .L_182)
.L_182:
        /*006c*/ 	.word	0x00000000
        /*0070*/ 	.short	0x000a
        /*0072*/ 	.short	0x0050
        /*0074*/ 	.byte	0x00, 0xf5, 0x21, 0x00


	//----- nvinfo : EIATTR_KPARAM_INFO
	.align		4
.L_183:
        /*0078*/ 	.byte	0x04, 0x17
        /*007a*/ 	.short	(.L_185 - .L_184)
.L_184:
        /*007c*/ 	.word	0x00000000
        /*0080*/ 	.short	0x0009
        /*0082*/ 	.short	0x0048
        /*0084*/ 	.byte	0x00, 0xf5, 0x21, 0x00


	//----- nvinfo : EIATTR_KPARAM_INFO
	.align		4
.L_185:
        /*0088*/ 	.byte	0x04, 0x17
        /*008a*/ 	.short	(.L_187 - .L_186)
.L_186:
        /*008c*/ 	.word	0x00000000
        /*0090*/ 	.short	0x0008
        /*0092*/ 	.short	0x0040
        /*0094*/ 	.byte	0x00, 0xf5, 0x21, 0x00


	//----- nvinfo : EIATTR_KPARAM_INFO
	.align		4
.L_187:
        /*0098*/ 	.byte	0x04, 0x17
        /*009a*/ 	.short	(.L_189 - .L_188)
.L_188:
        /*009c*/ 	.word	0x00000000
        /*00a0*/ 	.short	0x0007
        /*00a2*/ 	.short	0x0038
        /*00a4*/ 	.byte	0x00, 0xf5, 0x21, 0x00


	//----- nvinfo : EIATTR_KPARAM_INFO
	.align		4
.L_189:
        /*00a8*/ 	.byte	0x04, 0x17
        /*00aa*/ 	.short	(.L_191 - .L_190)
.L_190:
        /*00ac*/ 	.word	0x00000000
        /*00b0*/ 	.short	0x0006
        /*00b2*/ 	.short	0x0030
        /*00b4*/ 	.byte	0x00, 0xf5, 0x21, 0x00


	//----- nvinfo : EIATTR_KPARAM_INFO
	.align		4
.L_191:
        /*00b8*/ 	.byte	0x04, 0x17
        /*00ba*/ 	.short	(.L_193 - .L_192)
.L_192:
        /*00bc*/ 	.word	0x00000000
        /*00c0*/ 	.short	0x0005
        /*00c2*/ 	.short	0x0028
        /*00c4*/ 	.byte	0x00, 0xf5, 0x21, 0x00


	//----- nvinfo : EIATTR_KPARAM_INFO
	.align		4
.L_193:
        /*00c8*/ 	.byte	0x04, 0x17
        /*00ca*/ 	.short	(.L_195 - .L_194)
.L_194:
        /*00cc*/ 	.word	0x00000000
        /*00d0*/ 	.short	0x0004
        /*00d2*/ 	.short	0x0020
        /*00d4*/ 	.byte	0x00, 0xf5, 0x21, 0x00


	//----- nvinfo : EIATTR_KPARAM_INFO
	.align		4
.L_195:
        /*00d8*/ 	.byte	0x04, 0x17
        /*00da*/ 	.short	(.L_197 - .L_196)
.L_196:
        /*00dc*/ 	.word	0x00000000
        /*00e0*/ 	.short	0x0003
        /*00e2*/ 	.short	0x0018
        /*00e4*/ 	.byte	0x00, 0xf5, 0x21, 0x00


	//----- nvinfo : EIATTR_KPARAM_INFO
	.align		4
.L_197:
        /*00e8*/ 	.byte	0x04, 0x17
        /*00ea*/ 	.short	(.L_199 - .L_198)
.L_198:
        /*00ec*/ 	.word	0x00000000
        /*00f0*/ 	.short	0x0002
        /*00f2*/ 	.short	0x0010
        /*00f4*/ 	.byte	0x00, 0xf5, 0x21, 0x00


	//----- nvinfo : EIATTR_KPARAM_INFO
	.align		4
.L_199:
        /*00f8*/ 	.byte	0x04, 0x17
        /*00fa*/ 	.short	(.L_201 - .L_200)
.L_200:
        /*00fc*/ 	.word	0x00000000
        /*0100*/ 	.short	0x0001
        /*0102*/ 	.short	0x0008
        /*0104*/ 	.byte	0x00, 0xf5, 0x21, 0x00


	//----- nvinfo : EIATTR_KPARAM_INFO
	.align		4
.L_201:
        /*0108*/ 	.byte	0x04, 0x17
        /*010a*/ 	.short	(.L_203 - .L_202)
.L_202:
        /*010c*/ 	.word	0x00000000
        /*0110*/ 	.short	0x0000
        /*0112*/ 	.short	0x0000
        /*0114*/ 	.byte	0x00, 0xf5, 0x21, 0x00


	//----- nvinfo : EIATTR_SPARSE_MMA_MASK
	.align		4
.L_203:
        /*0118*/ 	.byte	0x03, 0x50
        /*011a*/ 	.short	0x0000


	//----- nvinfo : EIATTR_MAXREG_COUNT
	.align		4
        /*011c*/ 	.byte	0x03, 0x1b
        /*011e*/ 	.short	0x00ff


	//----- nvinfo : EIATTR_MERCURY_ISA_VERSION
	.align		4
        /*0120*/ 	.byte	0x03, 0x5f
        /*0122*/ 	.short	0x0101


	//----- nvinfo : EIATTR_VRC_CTA_INIT_COUNT
	.align		4
        /*0124*/ 	.byte	0x02, 0x4a
	.zero		1
	.zero		1


	//----- nvinfo : EIATTR_EXIT_INSTR_OFFSETS
	.align		4
        /*0128*/ 	.byte	0x04, 0x1c
        /*012a*/ 	.short	(.L_205 - .L_204)


	//   ....[0]....
.L_204:
        /*012c*/ 	.word	0x00000070


	//   ....[1]....
        /*0130*/ 	.word	0x00000730


	//----- nvinfo : EIATTR_CRS_STACK_SIZE
	.align		4
.L_205:
        /*0134*/ 	.byte	0x04, 0x1e
        /*0136*/ 	.short	(.L_207 - .L_206)
.L_206:
        /*0138*/ 	.word	0x00000000


	//----- nvinfo : EIATTR_CBANK_PARAM_SIZE
	.align		4
.L_207:
        /*013c*/ 	.byte	0x03, 0x19
        /*013e*/ 	.short	0x0070


	//----- nvinfo : EIATTR_PARAM_CBANK
	.align		4
        /*0140*/ 	.byte	0x04, 0x0a
        /*0142*/ 	.short	(.L_209 - .L_208)
	.align		4
.L_208:
        /*0144*/ 	.word	index@(.nv.constant0._Z15kernelgpuPairb1IdEvPT_S1_S1_S1_PiS2_S2_S2_S1_S1_S2_iiiiii)
        /*0148*/ 	.short	0x0380
        /*014a*/ 	.short	0x0070


	//----- nvinfo : EIATTR_SW_WAR
	.align		4
.L_209:
        /*014c*/ 	.byte	0x04, 0x36
        /*014e*/ 	.short	(.L_211 - .L_210)
.L_210:
        /*0150*/ 	.word	0x00000008
.L_211:


//--------------------- .nv.callgraph             --------------------------
	.section	.nv.callgraph,"",@"SHT_CUDA_CALLGRAPH"
	.align	4
	.sectionentsize	8
	.align		4
        /*0000*/ 	.word	0x00000000
	.align		4
        /*0004*/ 	.word	0xffffffff
	.align		4
        /*0008*/ 	.word	0x00000000
	.align		4
        /*000c*/ 	.word	0xfffffffe
	.align		4
        /*0010*/ 	.word	0x00000000
	.align		4
        /*0014*/ 	.word	0xfffffffd
	.align		4
        /*0018*/ 	.word	0x00000000
	.align		4
        /*001c*/ 	.word	0xfffffffc


//--------------------- .text._Z15kernelgpuPairb2IfEvPT_S1_S1_S1_PiS2_S2_S2_S1_S1_S2_iiiiii --------------------------
	.section	.text._Z15kernelgpuPairb2IfEvPT_S1_S1_S1_PiS2_S2_S2_S1_S1_S2_iiiiii,"ax",@progbits
	.align	128
        .global         _Z15kernelgpuPairb2IfEvPT_S1_S1_S1_PiS2_S2_S2_S1_S1_S2_iiiiii
        .type           _Z15kernelgpuPairb2IfEvPT_S1_S1_S1_PiS2_S2_S2_S1_S1_S2_iiiiii,@function
        .size           _Z15kernelgpuPairb2IfEvPT_S1_S1_S1_PiS2_S2_S2_S1_S1_S2_iiiiii,(.L_x_45 - _Z15kernelgpuPairb2IfEvPT_S1_S1_S1_PiS2_S2_S2_S1_S1_S2_iiiiii)
        .other          _Z15kernelgpuPairb2IfEvPT_S1_S1_S1_PiS2_S2_S2_S1_S1_S2_iiiiii,@"STO_CUDA_ENTRY STV_DEFAULT"
_Z15kernelgpuPairb2IfEvPT_S1_S1_S1_PiS2_S2_S2_S1_S1_S2_iiiiii:
.text._Z15kernelgpuPairb2IfEvPT_S1_S1_S1_PiS2_S2_S2_S1_S1_S2_iiiiii:
[----:B------:R-:W-:Y:S01]  /*0000*/  LDC R1, c[0x0][0x37c] ;  /* 0x0000df00ff017b82 */ /* 0x000fe20000000800 */
[----:B------:R-:W0:Y:S07]  /*0010*/  S2R R2, SR_TID.X ;  /* 0x0000000000027919 */ /* 0x000e2e0000002100 */
[----:B------:R-:W0:Y:S01]  /*0020*/  S2UR UR4, SR_CTAID.X ;  /* 0x00000000000479c3 */ /* 0x000e220000002500 */
[----:B------:R-:W1:Y:S07]  /*0030*/  LDCU UR5, c[0x0][0x3ec] ;  /* 0x00007d80ff0577ac */ /* 0x000e6e0008000800 */
[----:B------:R-:W0:Y:S02]  /*0040*/  LDC R3, c[0x0][0x360] ;  /* 0x0000d800ff037b82 */ /* 0x000e240000000800 */
[----:B0-----:R-:W-:-:S05]  /*0050*/  IMAD R2, R3, UR4, R2 ;  /* 0x0000000403027c24 */ /* 0x001fca000f8e0202 */
[----:B-1----:R-:W-:-:S13]  /*0060*/  ISETP.GE.AND P0, PT, R2, UR5, PT ;  /* 0x0000000502007c0c */ /* 0x002fda000bf06270 */
[----:B------:R-:W-:Y:S05]  /*0070*/  @P0 EXIT ;  /* 0x000000000000094d */ /* 0x000fea0003800000 */
[----:B------:R-:W0:Y:S01]  /*0080*/  LDC.64 R12, c[0x0][0x388] ;  /* 0x0000e200ff0c7b82 */ /* 0x000e220000000a00 */
[----:B------:R-:W1:Y:S01]  /*0090*/  LDCU UR4, c[0x0][0x370] ;  /* 0x00006e00ff0477ac */ /* 0x000e620008000800 */
[----:B------:R-:W2:Y:S06]  /*00a0*/  LDCU.64 UR6, c[0x0][0x358] ;  /* 0x00006b00ff0677ac */ /* 0x000eac0008000a00 */
[----:B------:R-:W3:Y:S01]  /*00b0*/  LDC.64 R10, c[0x0][0x380] ;  /* 0x0000e000ff0a7b82 */ /* 0x000ee20000000a00 */
[----:B------:R-:W4:Y:S01]  /*00c0*/  LDCU UR10, c[0x0][0x3ec] ;  /* 0x00007d80ff0a77ac */ /* 0x000f220008000800 */
[----:B-1----:R-:W-:-:S07]  /*00d0*/  IMAD R3, R3, UR4, RZ ;  /* 0x0000000403037c24 */ /* 0x002fce000f8e02ff */
.L_x_8:
[----:B-1----:R-:W-:-:S04]  /*00e0*/  IMAD R7, R2, 0x3, RZ ;  /* 0x0000000302077824 */ /* 0x002fc800078e02ff */
[----:B0-----:R-:W-:-:S05]  /*00f0*/  IMAD.WIDE R6, R7, 0x4, R12 ;  /* 0x0000000407067825 */ /* 0x001fca00078e020c */
[----:B--2---:R-:W2:Y:S04]  /*0100*/  LDG.E R9, desc[UR6][R6.64+0x4] ;  /* 0x0000040606097981 */ /* 0x004ea8000c1e1900 */
[----:B------:R-:W4:Y:S01]  /*0110*/  LDG.E R0, desc[UR6][R6.64] ;  /* 0x0000000606007981 */ /* 0x000f22000c1e1900 */
[----:B------:R-:W0:Y:S03]  /*0120*/  LDC.64 R14, c[0x0][0x3c0] ;  /* 0x0000f000ff0e7b82 */ /* 0x000e260000000a00 */
[----:B------:R-:W3:Y:S04]  /*0130*/  LDG.E R16, desc[UR6][R6.64+0x8] ;  /* 0x0000080606107981 */ /* 0x000ee8000c1e1900 */
[----:B0-----:R0:W5:Y:S04]  /*0140*/  LDG.E R4, desc[UR6][R14.64+0xc] ;  /* 0x00000c060e047981 */ /* 0x001168000c1e1900 */
[----:B------:R0:W5:Y:S04]  /*0150*/  LDG.E R5, desc[UR6][R14.64+0x10] ;  /* 0x000010060e057981 */ /* 0x000168000c1e1900 */
[----:B------:R0:W5:Y:S01]  /*0160*/  LDG.E R8, desc[UR6][R14.64+0x14] ;  /* 0x000014060e087981 */ /* 0x000162000c1e1900 */
[----:B------:R-:W-:Y:S01]  /*0170*/  BSSY.RECONVERGENT B0, `(.L_x_0) ;  /* 0x000000f000007945 */ /* 0x000fe20003800200 */
[----:B--2---:R-:W-:-:S04]  /*0180*/  FMUL R9, R9, R9 ;  /* 0x0000000909097220 */ /* 0x004fc80000400000 */
[----:B----4-:R-:W-:-:S04]  /*0190*/  FFMA R9, R0, R0, R9 ;  /* 0x0000000000097223 */ /* 0x010fc80000000009 */
[----:B---3--:R-:W-:-:S04]  /*01a0*/  FFMA R9, R16, R16, R9 ;  /* 0x0000001010097223 */ /* 0x008fc80000000009 */
[----:B------:R-:W-:Y:S01]  /*01b0*/  VIADD R0, R9, 0xf3000000 ;  /* 0xf300000009007836 */ /* 0x000fe20000000000 */
[----:B------:R0:W1:Y:S04]  /*01c0*/  MUFU.RSQ R16, R9 ;  /* 0x0000000900107308 */ /* 0x0000680000001400 */
[----:B------:R-:W-:-:S13]  /*01d0*/  ISETP.GT.U32.AND P0, PT, R0, 0x727fffff, PT ;  /* 0x727fffff0000780c */ /* 0x000fda0003f04070 */
[----:B01----:R-:W-:Y:S05]  /*01e0*/  @!P0 BRA `(.L_x_1) ;  /* 0x00000000000c8947 */ /* 0x003fea0003800000 */
[----:B------:R-:W-:-:S07]  /*01f0*/  MOV R16, 0x210 ;  /* 0x0000021000107802 */ /* 0x000fce0000000f00 */
[----:B-----5:R-:W-:Y:S05]  /*0200*/  CALL.REL.NOINC `($__internal_0_$__cuda_sm20_sqrt_rn_f32_slowpath) ;  /* 0x0000000400007944 */ /* 0x020fea0003c00000 */
[----:B------:R-:W-:Y:S05]  /*0210*/  BRA `(.L_x_2) ;  /* 0x0000000000107947 */ /* 0x000fea0003800000 */
.L_x_1:
[----:B------:R-:W-:Y:S01]  /*0220*/  FMUL.FTZ R0, R9, R16 ;  /* 0x0000001009007220 */ /* 0x000fe20000410000 */
[----:B------:R-:W-:-:S03]  /*0230*/  FMUL.FTZ R6, R16, 0.5 ;  /* 0x3f00000010067820 */ /* 0x000fc60000410000 */
[----:B------:R-:W-:-:S04]  /*0240*/  FFMA R7, -R0, R0, R9 ;  /* 0x0000000000077223 */ /* 0x000fc80000000109 */
[----:B------:R-:W-:-:S07]  /*0250*/  FFMA R0, R7, R6, R0 ;  /* 0x0000000607007223 */ /* 0x000fce0000000000 */
.L_x_2:
[----:B------:R-:W-:Y:S05]  /*0260*/  BSYNC.RECONVERGENT B0 ;  /* 0x0000000000007941 */ /* 0x000fea0003800200 */
.L_x_0:
[----:B-----5:R-:W-:Y:S01]  /*0270*/  FADD R7, R5, -R0 ;  /* 0x8000000005077221 */ /* 0x020fe20000000000 */
[----:B------:R-:W-:Y:S01]  /*0280*/  BSSY.RECONVERGENT B0, `(.L_x_3) ;  /* 0x0000005000007945 */ /* 0x000fe20003800200 */
[----:B------:R-:W-:Y:S02]  /*0290*/  MOV R0, 0x2d0 ;  /* 0x000002d000007802 */ /* 0x000fe40000000f00 */
[----:B------:R-:W0:Y:S02]  /*02a0*/  F2F.F64.F32 R30, R7 ;  /* 0x00000007001e7310 */ /* 0x000e240000201800 */
[----:B0-----:R-:W-:-:S11]  /*02b0*/  DADD R26, -RZ, |R30| ;  /* 0x00000000ff1a7229 */ /* 0x001fd6000000051e */
[----:B------:R-:W-:Y:S05]  /*02c0*/  CALL.REL.NOINC `($_Z15kernelgpuPairb2IfEvPT_S1_S1_S1_PiS2_S2_S2_S1_S1_S2_iiiiii$__internal_accurate_pow) ;  /* 0x0000000400307944 */ /* 0x000fea0003c00000 */
[----:B------:R-:W-:Y:S05]  /*02d0*/  BSYNC.RECONVERGENT B0 ;  /* 0x0000000000007941 */ /* 0x000fea0003800200 */
.L_x_3:
[----:B------:R-:W-:Y:S01]  /*02e0*/  DADD R14, R30, 2 ;  /* 0x400000001e0e7429 */ /* 0x000fe20000000000 */
[----:B------:R-:W-:Y:S01]  /*02f0*/  FADD R5, R5, -R8 ;  /* 0x8000000805057221 */ /* 0x000fe20000000000 */
[C---:B------:R-:W-:Y:S01]  /*0300*/  FSETP.NEU.AND P1, PT, R7.reuse, RZ, PT ;  /* 0x000000ff0700720b */ /* 0x040fe20003f2d000 */
[----:B------:R-:W-:Y:S01]  /*0310*/  BSSY.RECONVERGENT B0, `(.L_x_4) ;  /* 0x000000f000007945 */ /* 0x000fe20003800200 */
[----:B------:R-:W-:Y:S01]  /*0320*/  FSETP.NEU.AND P0, PT, R7, 1, PT ;  /* 0x3f8000000700780b */ /* 0x000fe20003f0d000 */
[----:B------:R-:W0:Y:S05]  /*0330*/  F2F.F64.F32 R8, R5 ;  /* 0x0000000500087310 */ /* 0x000e2a0000201800 */
[----:B------:R-:W-:-:S02]  /*0340*/  LOP3.LUT R14, R15, 0x7ff00000, RZ, 0xc0, !PT ;  /* 0x7ff000000f0e7812 */ /* 0x000fc400078ec0ff */
[----:B------:R-:W-:Y:S02]  /*0350*/  FSEL R15, R18, RZ, P1 ;  /* 0x000000ff120f7208 */ /* 0x000fe40000800000 */
[----:B------:R-:W-:Y:S02]  /*0360*/  ISETP.NE.AND P2, PT, R14, 0x7ff00000, PT ;  /* 0x7ff000000e00780c */ /* 0x000fe40003f45270 */
[----:B------:R-:W-:Y:S01]  /*0370*/  FSEL R14, R16, RZ, P1 ;  /* 0x000000ff100e7208 */ /* 0x000fe20000800000 */
[----:B0-----:R-:W-:-:S10]  /*0380*/  DADD R26, -RZ, |R8| ;  /* 0x00000000ff1a7229 */ /* 0x001fd40000000508 */
[----:B------:R-:W-:Y:S05]  /*0390*/  @P2 BRA `(.L_x_5) ;  /* 0x0000000000182947 */ /* 0x000fea0003800000 */
[----:B------:R-:W-:-:S13]  /*03a0*/  FSETP.NAN.AND P1, PT, R7, R7, PT ;  /* 0x000000070700720b */ /* 0x000fda0003f28000 */
[----:B------:R-:W-:Y:S01]  /*03b0*/  @P1 DADD R14, R30, 2 ;  /* 0x400000001e0e1429 */ /* 0x000fe20000000000 */
[----:B------:R-:W-:Y:S10]  /*03c0*/  @P1 BRA `(.L_x_5) ;  /* 0x00000000000c1947 */ /* 0x000ff40003800000 */
[----:B------:R-:W-:-:S14]  /*03d0*/  DSETP.NEU.AND P1, PT, |R30|, +INF , PT ;  /* 0x7ff000001e00742a */ /* 0x000fdc0003f2d200 */
[----:B------:R-:W-:Y:S02]  /*03e0*/  @!P1 IMAD.MOV.U32 R14, RZ, RZ, 0x0 ;  /* 0x00000000ff0e9424 */ /* 0x000fe400078e00ff */
[----:B------:R-:W-:-:S07]  /*03f0*/  @!P1 IMAD.MOV.U32 R15, RZ, RZ, 0x7ff00000 ;  /* 0x7ff00000ff0f9424 */ /* 0x000fce00078e00ff */
.L_x_5:
[----:B------:R-:W-:Y:S05]  /*0400*/  BSYNC.RECONVERGENT B0 ;  /* 0x0000000000007941 */ /* 0x000fea0003800200 */
.L_x_4:
[----:B------:R-:W-:Y:S01]  /*0410*/  BSSY.RECONVERGENT B0, `(.L_x_6) ;  /* 0x0000005000007945 */ /* 0x000fe20003800200 */
[----:B------:R-:W-:Y:S02]  /*0420*/  FSEL R30, R14, RZ, P0 ;  /* 0x000000ff0e1e7208 */ /* 0x000fe40000000000 */
[----:B------:R-:W-:Y:S02]  /*0430*/  FSEL R31, R15, 1.875, P0 ;  /* 0x3ff000000f1f7808 */ /* 0x000fe40000000000 */
[----:B------:R-:W-:-:S07]  /*0440*/  MOV R0, 0x460 ;  /* 0x0000046000007802 */ /* 0x000fce0000000f00 */
[----:B------:R-:W-:Y:S05]  /*0450*/  CALL.REL.NOINC `($_Z15kernelgpuPairb2IfEvPT_S1_S1_S1_PiS2_S2_S2_S1_S1_S2_iiiiii$__internal_accurate_pow) ;  /* 0x0000000000cc7944 */ /* 0x000fea0003c00000 */
[----:B------:R-:W-:Y:S05]  /*0460*/  BSYNC.RECONVERGENT B0 ;  /* 0x0000000000007941 */ /* 0x000fea0003800200 */
.L_x_6:
[----:B------:R-:W-:Y:S01]  /*0470*/  DADD R6, R8, 2 ;  /* 0x4000000008067429 */ /* 0x000fe20000000000 */
[----:B------:R-:W-:-:S09]  /*0480*/  FSETP.NEU.AND P0, PT, R5, RZ, PT ;  /* 0x000000ff0500720b */ /* 0x000fd20003f0d000 */
[----:B------:R-:W-:Y:S02]  /*0490*/  LOP3.LUT R6, R7, 0x7ff00000, RZ, 0xc0, !PT ;  /* 0x7ff0000007067812 */ /* 0x000fe400078ec0ff */
[----:B------:R-:W-:Y:S02]  /*04a0*/  FSEL R7, R18, RZ, P0 ;  /* 0x000000ff12077208 */ /* 0x000fe40000000000 */
[----:B------:R-:W-:Y:S02]  /*04b0*/  ISETP.NE.AND P1, PT, R6, 0x7ff00000, PT ;  /* 0x7ff000000600780c */ /* 0x000fe40003f25270 */
[----:B------:R-:W-:-:S11]  /*04c0*/  FSEL R6, R16, RZ, P0 ;  /* 0x000000ff10067208 */ /* 0x000fd60000000000 */
[----:B------:R-:W-:Y:S05]  /*04d0*/  @P1 BRA `(.L_x_7) ;  /* 0x0000000000181947 */ /* 0x000fea0003800000 */
[----:B------:R-:W-:-:S13]  /*04e0*/  FSETP.NAN.AND P0, PT, R5, R5, PT ;  /* 0x000000050500720b */ /* 0x000fda0003f08000 */
[----:B------:R-:W-:Y:S01]  /*04f0*/  @P0 DADD R6, R8, 2 ;  /* 0x4000000008060429 */ /* 0x000fe20000000000 */
[----:B------:R-:W-:Y:S10]  /*0500*/  @P0 BRA `(.L_x_7) ;  /* 0x00000000000c0947 */ /* 0x000ff40003800000 */
[----:B------:R-:W-:-:S14]  /*0510*/  DSETP.NEU.AND P0, PT, |R8|, +INF , PT ;  /* 0x7ff000000800742a */ /* 0x000fdc0003f0d200 */
[----:B------:R-:W-:Y:S01]  /*0520*/  @!P0 IMAD.MOV.U32 R6, RZ, RZ, 0x0 ;  /* 0x00000000ff068424 */ /* 0x000fe200078e00ff */
[----:B------:R-:W-:-:S07]  /*0530*/  @!P0 MOV R7, 0x7ff00000 ;  /* 0x7ff0000000078802 */ /* 0x000fce0000000f00 */
.L_x_7:
[----:B------:R-:W-:Y:S02]  /*0540*/  FSETP.NEU.AND P0, PT, R5, 1, PT ;  /* 0x3f8000000500780b */ /* 0x000fe40003f0d000 */
[----:B------:R-:W0:Y:S02]  /*0550*/  F2F.F64.F32 R4, R4 ;  /* 0x0000000400047310 */ /* 0x000e240000201800 */
[----:B------:R-:W-:Y:S02]  /*0560*/  FSEL R6, R6, RZ, P0 ;  /* 0x000000ff06067208 */ /* 0x000fe40000000000 */
[----:B------:R-:W-:-:S06]  /*0570*/  FSEL R7, R7, 1.875, P0 ;  /* 0x3ff0000007077808 */ /* 0x000fcc0000000000 */
[----:B------:R-:W-:Y:S01]  /*0580*/  DADD R30, R30, -R6 ;  /* 0x000000001e1e7229 */ /* 0x000fe20000000806 */
[----:B------:R-:W-:-:S04]  /*0590*/  IMAD.WIDE R6, R2, 0x4, R10 ;  /* 0x0000000402067825 */ /* 0x000fc800078e020a */
[----:B------:R-:W-:-:S03]  /*05a0*/  IMAD.IADD R2, R3, 0x1, R2 ;  /* 0x0000000103027824 */ /* 0x000fc600078e0202 */
[----:B0-----:R-:W-:Y:S02]  /*05b0*/  DMUL R30, R30, R4 ;  /* 0x000000041e1e7228 */ /* 0x001fe40000000000 */
[----:B------:R-:W-:-:S08]  /*05c0*/  ISETP.GE.AND P0, PT, R2, UR10, PT ;  /* 0x0000000a02007c0c */ /* 0x000fd0000bf06270 */
[----:B------:R-:W0:Y:S02]  /*05d0*/  F2F.F32.F64 R31, R30 ;  /* 0x0000001e001f7310 */ /* 0x000e240000301000 */
[----:B0-----:R1:W-:Y:S03]  /*05e0*/  STG.E desc[UR6][R6.64], R31 ;  /* 0x0000001f06007986 */ /* 0x0013e6000c101906 */
[----:B------:R-:W-:Y:S05]  /*05f0*/  @!P0 BRA `(.L_x_8) ;  /* 0xfffffff800b88947 */ /* 0x000fea000383ffff */
[----:B------:R-:W-:Y:S05]  /*0600*/  EXIT ;  /* 0x000000000000794d */ /* 0x000fea0003800000 */
        .weak           $__internal_0_$__cuda_sm20_sqrt_rn_f32_slowpath
        .type           $__internal_0_$__cuda_sm20_sqrt_rn_f32_slowpath,@function
        .size           $__internal_0_$__cuda_sm20_sqrt_rn_f32_slowpath,($_Z15kernelgpuPairb2IfEvPT_S1_S1_S1_PiS2_S2_S2_S1_S1_S2_iiiiii$__internal_accurate_pow - $__internal_0_$__cuda_sm20_sqrt_rn_f32_slowpath)
$__internal_0_$__cuda_sm20_sqrt_rn_f32_slowpath:
[----:B------:R-:W-:-:S13]  /*0610*/  LOP3.LUT P0, RZ, R9, 0x7fffffff, RZ, 0xc0, !PT ;  /* 0x7fffffff09ff7812 */ /* 0x000fda000780c0ff */
[----:B------:R-:W-:Y:S01]  /*0620*/  @!P0 IMAD.MOV.U32 R6, RZ, RZ, R9 ;  /* 0x000000ffff068224 */ /* 0x000fe200078e0009 */
[----:B------:R-:W-:Y:S06]  /*0630*/  @!P0 BRA `(.L_x_9) ;  /* 0x0000000000448947 */ /* 0x000fec0003800000 */
[----:B------:R-:W-:Y:S01]  /*0640*/  FSETP.GEU.FTZ.AND P0, PT, R9, RZ, PT ;  /* 0x000000ff0900720b */ /* 0x000fe20003f1e000 */
[----:B------:R-:W-:-:S12]  /*0650*/  IMAD.MOV.U32 R0, RZ, RZ, R9 ;  /* 0x000000ffff007224 */ /* 0x000fd800078e0009 */
[----:B------:R-:W-:Y:S01]  /*0660*/  @!P0 MOV R6, 0x7fffffff ;  /* 0x7fffffff00068802 */ /* 0x000fe20000000f00 */
[----:B------:R-:W-:Y:S06]  /*0670*/  @!P0 BRA `(.L_x_9) ;  /* 0x0000000000348947 */ /* 0x000fec0003800000 */
[----:B------:R-:W-:-:S13]  /*0680*/  FSETP.GTU.FTZ.AND P0, PT, |R0|, +INF , PT ;  /* 0x7f8000000000780b */ /* 0x000fda0003f1c200 */
[----:B------:R-:W-:Y:S01]  /*0690*/  @P0 FADD.FTZ R6, R0, 1 ;  /* 0x3f80000000060421 */ /* 0x000fe20000010000 */
[----:B------:R-:W-:Y:S06]  /*06a0*/  @P0 BRA `(.L_x_9) ;  /* 0x0000000000280947 */ /* 0x000fec0003800000 */
[----:B------:R-:W-:-:S13]  /*06b0*/  FSETP.NEU.FTZ.AND P0, PT, |R0|, +INF , PT ;  /* 0x7f8000000000780b */ /* 0x000fda0003f1d200 */
[----:B------:R-:W-:-:S04]  /*06c0*/  @P0 FFMA R7, R0, 1.84467440737095516160e+19, RZ ;  /* 0x5f80000000070823 */ /* 0x000fc800000000ff */
[----:B------:R-:W0:Y:S02]  /*06d0*/  @P0 MUFU.RSQ R6, R7 ;  /* 0x0000000700060308 */ /* 0x000e240000001400 */
[----:B0-----:R-:W-:Y:S01]  /*06e0*/  @P0 FMUL.FTZ R14, R7, R6 ;  /* 0x00000006070e0220 */ /* 0x001fe20000410000 */
[----:B------:R-:W-:Y:S01]  /*06f0*/  @P0 FMUL.FTZ R15, R6, 0.5 ;  /* 0x3f000000060f0820 */ /* 0x000fe20000410000 */
[----:B------:R-:W-:Y:S02]  /*0700*/  @!P0 IMAD.MOV.U32 R6, RZ, RZ, R0 ;  /* 0x000000ffff068224 */ /* 0x000fe400078e0000 */
[----:B------:R-:W-:-:S04]  /*0710*/  @P0 FADD.FTZ R9, -R14, -RZ ;  /* 0x800000ff0e090221 */ /* 0x000fc80000010100 */
[----:B------:R-:W-:-:S04]  /*0720*/  @P0 FFMA R9, R14, R9, R7 ;  /* 0x000000090e090223 */ /* 0x000fc80000000007 */
[----:B------:R-:W-:-:S04]  /*0730*/  @P0 FFMA R9, R9, R15, R14 ;  /* 0x0000000f09090223 */ /* 0x000fc8000000000e */
[----:B------:R-:W-:-:S07]  /*0740*/  @P0 FMUL.FTZ R6, R9, 2.3283064365386962891e-10 ;  /* 0x2f80000009060820 */ /* 0x000fce0000410000 */
.L_x_9:
[----:B------:R-:W-:Y:S02]  /*0750*/  HFMA2 R7, -RZ, RZ, 0, 0 ;  /* 0x00000000ff077431 */ /* 0x000fe400000001ff */
[----:B------:R-:W-:Y:S02]  /*0760*/  IMAD.MOV.U32 R0, RZ, RZ, R6 ;  /* 0x000000ffff007224 */ /* 0x000fe400078e0006 */
[----:B------:R-:W-:-:S04]  /*0770*/  IMAD.MOV.U32 R6, RZ, RZ, R16 ;  /* 0x000000ffff067224 */ /* 0x000fc800078e0010 */
[----:B------:R-:W-:Y:S05]  /*0780*/  RET.REL.NODEC R6 `(_Z15kernelgpuPairb2IfEvPT_S1_S1_S1_PiS2_S2_S2_S1_S1_S2_iiiiii) ;  /* 0xfffffff8061c7950 */ /* 0x000fea0003c3ffff */
        .type           $_Z15kernelgpuPairb2IfEvPT_S1_S1_S1_PiS2_S2_S2_S1_S1_S2_iiiiii$__internal_accurate_pow,@function
        .size           $_Z15kernelgpuPairb2IfEvPT_S1_S1_S1_PiS2_S2_S2_S1_S1_S2_iiiiii$__internal_accurate_pow,(.L_x_45 - $_Z15kernelgpuPairb2IfEvPT_S1_S1_S1_PiS2_S2_S2_S1_S1_S2_iiiiii$__internal_accurate_pow)
$_Z15kernelgpuPairb2IfEvPT_S1_S1_S1_PiS2_S2_S2_S1_S1_S2_iiiiii$__internal_accurate_pow:
[----:B------:R-:W-:Y:S01]  /*0790*/  ISETP.GT.U32.AND P0, PT, R27, 0xfffff, PT ;  /* 0x000fffff1b00780c */ /* 0x000fe20003f04070 */
[----:B------:R-:W-:Y:S01]  /*07a0*/  IMAD.MOV.U32 R6, RZ, RZ, R27 ;  /* 0x000000ffff067224 */ /* 0x000fe200078e001b */
[----:B------:R-:W-:Y:S01]  /*07b0*/  UMOV UR4, 0x7d2cafe2 ;  /* 0x7d2cafe200047882 */ /* 0x000fe20000000000 */
[----:B------:R-:W-:Y:S01]  /*07c0*/  IMAD.MOV.U32 R22, RZ, RZ, R26 ;  /* 0x000000ffff167224 */ /* 0x000fe200078e001a */
[----:B------:R-:W-:Y:S01]  /*07d0*/  UMOV UR5, 0x3eb0f5ff ;  /* 0x3eb0f5ff00057882 */ /* 0x000fe20000000000 */
[----:B------:R-:W-:Y:S01]  /*07e0*/  IMAD.MOV.U32 R18, RZ, RZ, RZ ;  /* 0x000000ffff127224 */ /* 0x000fe200078e00ff */
[----:B------:R-:W-:Y:S01]  /*07f0*/  UMOV UR8, 0x3b39803f ;  /* 0x3b39803f00087882 */ /* 0x000fe20000000000 */
[----:B------:R-:W-:-:S06]  /*0800*/  UMOV UR9, 0x3c7abc9e ;  /* 0x3c7abc9e00097882 */ /* 0x000fcc0000000000 */
[----:B------:R-:W-:-:S10]  /*0810*/  @!P0 DMUL R20, R26, 1.80143985094819840000e+16 ;  /* 0x435000001a148828 */ /* 0x000fd40000000000 */
[----:B------:R-:W-:Y:S01]  /*0820*/  @!P0 IMAD.MOV.U32 R6, RZ, RZ, R21 ;  /* 0x000000ffff068224 */ /* 0x000fe200078e0015 */
[----:B------:R-:W-:-:S04]  /*0830*/  @!P0 MOV R22, R20 ;  /* 0x0000001400168202 */ /* 0x000fc80000000f00 */
[----:B------:R-:W-:-:S04]  /*0840*/  LOP3.LUT R6, R6, 0x800fffff, RZ, 0xc0, !PT ;  /* 0x800fffff06067812 */ /* 0x000fc800078ec0ff */
[----:B------:R-:W-:Y:S02]  /*0850*/  LOP3.LUT R23, R6, 0x3ff00000, RZ, 0xfc, !PT ;  /* 0x3ff0000006177812 */ /* 0x000fe400078efcff */
[----:B------:R-:W-:Y:S02]  /*0860*/  SHF.R.U32.HI R6, RZ, 0x14, R27 ;  /* 0x00000014ff067819 */ /* 0x000fe4000001161b */
[----:B------:R-:W-:Y:S02]  /*0870*/  ISETP.GE.U32.AND P1, PT, R23, 0x3ff6a09f, PT ;  /* 0x3ff6a09f1700780c */ /* 0x000fe40003f26070 */
[----:B------:R-:W-:-:S11]  /*0880*/  @!P0 LEA.HI R6, R21, 0xffffffca, RZ, 0xc ;  /* 0xffffffca15068811 */ /* 0x000fd600078f60ff */
[----:B------:R-:W-:-:S04]  /*0890*/  @P1 VIADD R15, R23, 0xfff00000 ;  /* 0xfff00000170f1836 */ /* 0x000fc80000000000 */
[----:B------:R-:W-:-:S06]  /*08a0*/  @P1 IMAD.MOV.U32 R23, RZ, RZ, R15 ;  /* 0x000000ffff171224 */ /* 0x000fcc00078e000f */
[C---:B------:R-:W-:Y:S02]  /*08b0*/  DADD R24, R22.reuse, 1 ;  /* 0x3ff0000016187429 */ /* 0x040fe40000000000 */
[----:B------:R-:W-:-:S04]  /*08c0*/  DADD R22, R22, -1 ;  /* 0xbff0000016167429 */ /* 0x000fc80000000000 */
[----:B------:R-:W0:Y:S02]  /*08d0*/  MUFU.RCP64H R19, R25 ;  /* 0x0000001900137308 */ /* 0x000e240000001800 */
[----:B0-----:R-:W-:-:S08]  /*08e0*/  DFMA R14, -R24, R18, 1 ;  /* 0x3ff00000180e742b */ /* 0x001fd00000000112 */
[----:B------:R-:W-:-:S08]  /*08f0*/  DFMA R14, R14, R14, R14 ;  /* 0x0000000e0e0e722b */ /* 0x000fd0000000000e */
[----:B------:R-:W-:-:S08]  /*0900*/  DFMA R18, R18, R14, R18 ;  /* 0x0000000e1212722b */ /* 0x000fd00000000012 */
[----:B------:R-:W-:-:S08]  /*0910*/  DMUL R14, R22, R18 ;  /* 0x00000012160e7228 */ /* 0x000fd00000000000 */
[----:B------:R-:W-:-:S08]  /*0920*/  DFMA R14, R22, R18, R14 ;  /* 0x00000012160e722b */ /* 0x000fd0000000000e */
[----:B------:R-:W-:Y:S02]  /*0930*/  DADD R16, R22, -R14 ;  /* 0x0000000016107229 */ /* 0x000fe4000000080e */
[----:B------:R-:W-:-:S06]  /*0940*/  DMUL R24, R14, R14 ;  /* 0x0000000e0e187228 */ /* 0x000fcc0000000000 */
[----:B------:R-:W-:-:S08]  /*0950*/  DADD R16, R16, R16 ;  /* 0x0000000010107229 */ /* 0x000fd00000000010 */
[----:B------:R-:W-:Y:S01]  /*0960*/  DFMA R16, R22, -R14, R16 ;  /* 0x8000000e1610722b */ /* 0x000fe20000000010 */
[----:B------:R-:W-:Y:S01]  /*0970*/  MOV R22, 0x41ad3b5a ;  /* 0x41ad3b5a00167802 */ /* 0x000fe20000000f00 */
[----:B------:R-:W-:-:S06]  /*0980*/  IMAD.MOV.U32 R23, RZ, RZ, 0x3ed0f5d2 ;  /* 0x3ed0f5d2ff177424 */ /* 0x000fcc00078e00ff */
[----:B------:R-:W-:Y:S02]  /*0990*/  DMUL R16, R18, R16 ;  /* 0x0000001012107228 */ /* 0x000fe40000000000 */
[----:B------:R-:W-:Y:S01]  /*09a0*/  DFMA R22, R24, UR4, R22 ;  /* 0x0000000418167c2b */ /* 0x000fe20008000016 */
[----:B------:R-:W-:Y:S01]  /*09b0*/  UMOV UR4, 0x75488a3f ;  /* 0x75488a3f00047882 */ /* 0x000fe20000000000 */
[----:B------:R-:W-:-:S06]  /*09c0*/  UMOV UR5, 0x3ef3b20a ;  /* 0x3ef3b20a00057882 */ /* 0x000fcc0000000000 */
[----:B------:R-:W-:Y:S01]  /*09d0*/  DFMA R22, R24, R22, UR4 ;  /* 0x0000000418167e2b */ /* 0x000fe20008000016 */
        /* <DEDUP_REMOVED lines=14> */
[----:B------:R-:W-:-:S08]  /*0ac0*/  DFMA R18, R24, R22, UR4 ;  /* 0x0000000418127e2b */ /* 0x000fd00008000016 */
[----:B------:R-:W-:Y:S01]  /*0ad0*/  DADD R20, -R18, UR4 ;  /* 0x0000000412147e29 */ /* 0x000fe20008000100 */
[----:B------:R-:W-:Y:S01]  /*0ae0*/  UMOV UR4, 0xb9e7b0 ;  /* 0x00b9e7b000047882 */ /* 0x000fe20000000000 */
[----:B------:R-:W-:-:S06]  /*0af0*/  UMOV UR5, 0x3c46a4cb ;  /* 0x3c46a4cb00057882 */ /* 0x000fcc0000000000 */
[----:B------:R-:W-:Y:S02]  /*0b00*/  DFMA R20, R24, R22, R20 ;  /* 0x000000161814722b */ /* 0x000fe40000000014 */
[----:B------:R-:W-:Y:S01]  /*0b10*/  DMUL R22, R14, R14 ;  /* 0x0000000e0e167228 */ /* 0x000fe20000000000 */
[----:B------:R-:W-:Y:S02]  /*0b20*/  VIADD R25, R17, 0x100000 ;  /* 0x0010000011197836 */ /* 0x000fe40000000000 */
[----:B------:R-:W-:-:S03]  /*0b30*/  IMAD.MOV.U32 R24, RZ, RZ, R16 ;  /* 0x000000ffff187224 */ /* 0x000fc600078e0010 */
[----:B------:R-:W-:Y:S01]  /*0b40*/  DADD R20, R20, -UR4 ;  /* 0x8000000414147e29 */ /* 0x000fe20008000000 */
[----:B------:R-:W-:Y:S01]  /*0b50*/  UMOV UR4, 0x80000000 ;  /* 0x8000000000047882 */ /* 0x000fe20000000000 */
[----:B------:R-:W-:Y:S01]  /*0b60*/  DFMA R26, R14, R14, -R22 ;  /* 0x0000000e0e1a722b */ /* 0x000fe20000000816 */
[----:B------:R-:W-:-:S07]  /*0b70*/  UMOV UR5, 0x43300000 ;  /* 0x4330000000057882 */ /* 0x000fce0000000000 */
[C---:B------:R-:W-:Y:S02]  /*0b80*/  DFMA R24, R14.reuse, R24, R26 ;  /* 0x000000180e18722b */ /* 0x040fe4000000001a */
[----:B------:R-:W-:-:S08]  /*0b90*/  DMUL R26, R14, R22 ;  /* 0x000000160e1a7228 */ /* 0x000fd00000000000 */
[----:B------:R-:W-:-:S08]  /*0ba0*/  DFMA R28, R14, R22, -R26 ;  /* 0x000000160e1c722b */ /* 0x000fd0000000081a */
[----:B------:R-:W-:Y:S02]  /*0bb0*/  DFMA R28, R16, R22, R28 ;  /* 0x00000016101c722b */ /* 0x000fe4000000001c */
[----:B------:R-:W-:-:S06]  /*0bc0*/  DADD R22, R18, R20 ;  /* 0x0000000012167229 */ /* 0x000fcc0000000014 */
[----:B------:R-:W-:Y:S02]  /*0bd0*/  DFMA R24, R14, R24, R28 ;  /* 0x000000180e18722b */ /* 0x000fe4000000001c */
[----:B------:R-:W-:-:S08]  /*0be0*/  DADD R28, R18, -R22 ;  /* 0x00000000121c7229 */ /* 0x000fd00000000816 */
[----:B------:R-:W-:Y:S02]  /*0bf0*/  DADD R28, R20, R28 ;  /* 0x00000000141c7229 */ /* 0x000fe4000000001c */
[----:B------:R-:W-:-:S08]  /*0c00*/  DMUL R20, R22, R26 ;  /* 0x0000001a16147228 */ /* 0x000fd00000000000 */
[----:B------:R-:W-:-:S08]  /*0c10*/  DFMA R18, R22, R26, -R20 ;  /* 0x0000001a1612722b */ /* 0x000fd00000000814 */
[----:B------:R-:W-:-:S08]  /*0c20*/  DFMA R18, R22, R24, R18 ;  /* 0x000000181612722b */ /* 0x000fd00000000012 */
[----:B------:R-:W-:-:S08]  /*0c30*/  DFMA R28, R28, R26, R18 ;  /* 0x0000001a1c1c722b */ /* 0x000fd00000000012 */
[----:B------:R-:W-:-:S08]  /*0c40*/  DADD R22, R20, R28 ;  /* 0x0000000014167229 */ /* 0x000fd0000000001c */
[--C-:B------:R-:W-:Y:S02]  /*0c50*/  DADD R18, R14, R22.reuse ;  /* 0x000000000e127229 */ /* 0x100fe40000000016 */
[----:B------:R-:W-:-:S06]  /*0c60*/  DADD R20, R20, -R22 ;  /* 0x0000000014147229 */ /* 0x000fcc0000000816 */
[----:B------:R-:W-:Y:S02]  /*0c70*/  DADD R14, R14, -R18 ;  /* 0x000000000e0e7229 */ /* 0x000fe40000000812 */
[----:B------:R-:W-:-:S06]  /*0c80*/  DADD R20, R28, R20 ;  /* 0x000000001c147229 */ /* 0x000fcc0000000014 */
[----:B------:R-:W-:-:S08]  /*0c90*/  DADD R14, R22, R14 ;  /* 0x00000000160e7229 */ /* 0x000fd0000000000e */
[----:B------:R-:W-:Y:S01]  /*0ca0*/  DADD R14, R20, R14 ;  /* 0x00000000140e7229 */ /* 0x000fe2000000000e */
[C---:B------:R-:W-:Y:S01]  /*0cb0*/  IADD3 R20, PT, PT, R6.reuse, -0x3ff, RZ ;  /* 0xfffffc0106147810 */ /* 0x040fe20007ffe0ff */
[----:B------:R-:W-:-:S06]  /*0cc0*/  @P1 VIADD R20, R6, 0xfffffc02 ;  /* 0xfffffc0206141836 */ /* 0x000fcc0000000000 */
[----:B------:R-:W-:Y:S01]  /*0cd0*/  DADD R22, R16, R14 ;  /* 0x0000000010167229 */ /* 0x000fe2000000000e */
[----:B------:R-:W-:Y:S01]  /*0ce0*/  LOP3.LUT R16, R20, 0x80000000, RZ, 0x3c, !PT ;  /* 0x8000000014107812 */ /* 0x000fe200078e3cff */
[----:B------:R-:W-:-:S06]  /*0cf0*/  IMAD.MOV.U32 R17, RZ, RZ, 0x43300000 ;  /* 0x43300000ff117424 */ /* 0x000fcc00078e00ff */
[----:B------:R-:W-:Y:S02]  /*0d00*/  DADD R20, R18, R22 ;  /* 0x0000000012147229 */ /* 0x000fe40000000016 */
[----:B------:R-:W-:Y:S01]  /*0d10*/  DADD R16, R16, -UR4 ;  /* 0x8000000410107e29 */ /* 0x000fe20008000000 */
[----:B------:R-:W-:Y:S01]  /*0d20*/  UMOV UR4, 0xfefa39ef ;  /* 0xfefa39ef00047882 */ /* 0x000fe20000000000 */
[----:B------:R-:W-:-:S04]  /*0d30*/  UMOV UR5, 0x3fe62e42 ;  /* 0x3fe62e4200057882 */ /* 0x000fc80000000000 */
[--C-:B------:R-:W-:Y:S02]  /*0d40*/  DADD R24, R18, -R20.reuse ;  /* 0x0000000012187229 */ /* 0x100fe40000000814 */
[----:B------:R-:W-:-:S06]  /*0d50*/  DFMA R14, R16, UR4, R20 ;  /* 0x00000004100e7c2b */ /* 0x000fcc0008000014 */
[----:B------:R-:W-:Y:S02]  /*0d60*/  DADD R24, R22, R24 ;  /* 0x0000000016187229 */ /* 0x000fe40000000018 */
[----:B------:R-:W-:-:S08]  /*0d70*/  DFMA R18, R16, -UR4, R14 ;  /* 0x8000000410127c2b */ /* 0x000fd0000800000e */
[----:B------:R-:W-:-:S08]  /*0d80*/  DADD R18, -R20, R18 ;  /* 0x0000000014127229 */ /* 0x000fd00000000112 */
[----:B------:R-:W-:-:S08]  /*0d90*/  DADD R18, R24, -R18 ;  /* 0x0000000018127229 */ /* 0x000fd00000000812 */
[----:B------:R-:W-:-:S08]  /*0da0*/  DFMA R18, R16, UR8, R18 ;  /* 0x0000000810127c2b */ /* 0x000fd00008000012 */
[----:B------:R-:W-:-:S08]  /*0db0*/  DADD R16, R14, R18 ;  /* 0x000000000e107229 */ /* 0x000fd00000000012 */
[----:B------:R-:W-:Y:S02]  /*0dc0*/  DADD R14, R14, -R16 ;  /* 0x000000000e0e7229 */ /* 0x000fe40000000810 */
[----:B------:R-:W-:-:S06]  /*0dd0*/  DMUL R24, R16, 2 ;  /* 0x4000000010187828 */ /* 0x000fcc0000000000 */
[----:B------:R-:W-:Y:S02]  /*0de0*/  DADD R18, R18, R14 ;  /* 0x0000000012127229 */ /* 0x000fe4000000000e */
[----:B------:R-:W-:Y:S01]  /*0df0*/  DFMA R16, R16, 2, -R24 ;  /* 0x400000001010782b */ /* 0x000fe20000000818 */
[----:B------:R-:W-:Y:S01]  /*0e00*/  IMAD.MOV.U32 R14, RZ, RZ, 0x652b82fe ;  /* 0x652b82feff0e7424 */ /* 0x000fe200078e00ff */
[----:B------:R-:W-:-:S06]  /*0e10*/  MOV R15, 0x3ff71547 ;  /* 0x3ff71547000f7802 */ /* 0x000fcc0000000f00 */
[----:B------:R-:W-:-:S08]  /*0e20*/  DFMA R18, R18, 2, R16 ;  /* 0x400000001212782b */ /* 0x000fd00000000010 */
[----:B------:R-:W-:-:S08]  /*0e30*/  DADD R16, R24, R18 ;  /* 0x0000000018107229 */ /* 0x000fd00000000012 */
[----:B------:R-:W-:Y:S02]  /*0e40*/  DFMA R14, R16, R14, 6.75539944105574400000e+15 ;  /* 0x43380000100e742b */ /* 0x000fe4000000000e */
[----:B------:R-:W-:Y:S01]  /*0e50*/  FSETP.GEU.AND P0, PT, |R17|, 4.1917929649353027344, PT ;  /* 0x4086232b1100780b */ /* 0x000fe20003f0e200 */
[----:B------:R-:W-:-:S05]  /*0e60*/  DADD R24, R24, -R16 ;  /* 0x0000000018187229 */ /* 0x000fca0000000810 */
[----:B------:R-:W-:-:S03]  /*0e70*/  DADD R22, R14, -6.75539944105574400000e+15 ;  /* 0xc33800000e167429 */ /* 0x000fc60000000000 */
[----:B------:R-:W-:-:S05]  /*0e80*/  DADD R18, R18, R24 ;  /* 0x0000000012127229 */ /* 0x000fca0000000018 */
[----:B------:R-:W-:Y:S01]  /*0e90*/  DFMA R20, R22, -UR4, R16 ;  /* 0x8000000416147c2b */ /* 0x000fe20008000010 */
[----:B------:R-:W-:Y:S01]  /*0ea0*/  UMOV UR4, 0x3b39803f ;  /* 0x3b39803f00047882 */ /* 0x000fe20000000000 */
[----:B------:R-:W-:-:S06]  /*0eb0*/  UMOV UR5, 0x3c7abc9e ;  /* 0x3c7abc9e00057882 */ /* 0x000fcc0000000000 */
[----:B------:R-:W-:Y:S01]  /*0ec0*/  DFMA R20, R22, -UR4, R20 ;  /* 0x8000000416147c2b */ /* 0x000fe20008000014 */
[----:B------:R-:W-:Y:S01]  /*0ed0*/  UMOV UR4, 0x69ce2bdf ;  /* 0x69ce2bdf00047882 */ /* 0x000fe20000000000 */
[----:B------:R-:W-:Y:S01]  /*0ee0*/  IMAD.MOV.U32 R22, RZ, RZ, -0x35dec16 ;  /* 0xfca213eaff167424 */ /* 0x000fe200078e00ff */
[----:B------:R-:W-:Y:S01]  /*0ef0*/  UMOV UR5, 0x3e5ade15 ;  /* 0x3e5ade1500057882 */ /* 0x000fe20000000000 */
[----:B------:R-:W-:-:S06]  /*0f00*/  IMAD.MOV.U32 R23, RZ, RZ, 0x3e928af3 ;  /* 0x3e928af3ff177424 */ /* 0x000fcc00078e00ff */
        /* <DEDUP_REMOVED lines=25> */
[----:B------:R-:W-:-:S08]  /*10a0*/  DFMA R22, R20, R22, 1 ;  /* 0x3ff000001416742b */ /* 0x000fd00000000016 */
[----:B------:R-:W-:-:S10]  /*10b0*/  DFMA R22, R20, R22, 1 ;  /* 0x3ff000001416742b */ /* 0x000fd40000000016 */
[----:B------:R-:W-:Y:S01]  /*10c0*/  IMAD R21, R14, 0x100000, R23 ;  /* 0x001000000e157824 */ /* 0x000fe200078e0217 */
[----:B------:R-:W-:Y:S01]  /*10d0*/  MOV R20, R22 ;  /* 0x0000001600147202 */ /* 0x000fe20000000f00 */
[----:B------:R-:W-:Y:S06]  /*10e0*/  @!P0 BRA `(.L_x_10) ;  /* 0x0000000000308947 */ /* 0x000fec0003800000 */
[----:B------:R-:W-:Y:S01]  /*10f0*/  FSETP.GEU.AND P1, PT, |R17|, 4.2275390625, PT ;  /* 0x408748001100780b */ /* 0x000fe20003f2e200 */
[C---:B------:R-:W-:Y:S02]  /*1100*/  DADD R20, R16.reuse, +INF ;  /* 0x7ff0000010147429 */ /* 0x040fe40000000000 */
[----:B------:R-:W-:-:S08]  /*1110*/  DSETP.GEU.AND P0, PT, R16, RZ, PT ;  /* 0x000000ff1000722a */ /* 0x000fd00003f0e000 */
[----:B------:R-:W-:Y:S02]  /*1120*/  FSEL R20, R20, RZ, P0 ;  /* 0x000000ff14147208 */ /* 0x000fe40000000000 */
[----:B------:R-:W-:Y:S02]  /*1130*/  @!P1 LEA.HI R6, R14, R14, RZ, 0x1 ;  /* 0x0000000e0e069211 */ /* 0x000fe400078f08ff */
[----:B------:R-:W-:Y:S02]  /*1140*/  FSEL R21, R21, RZ, P0 ;  /* 0x000000ff15157208 */ /* 0x000fe40000000000 */
[----:B------:R-:W-:-:S05]  /*1150*/  @!P1 SHF.R.S32.HI R15, RZ, 0x1, R6 ;  /* 0x00000001ff0f9819 */ /* 0x000fca0000011406 */
[----:B------:R-:W-:Y:S02]  /*1160*/  @!P1 IMAD.IADD R14, R14, 0x1, -R15 ;  /* 0x000000010e0e9824 */ /* 0x000fe400078e0a0f */
[----:B------:R-:W-:-:S03]  /*1170*/  @!P1 IMAD R23, R15, 0x100000, R23 ;  /* 0x001000000f179824 */ /* 0x000fc600078e0217 */
[----:B------:R-:W-:Y:S01]  /*1180*/  @!P1 LEA R15, R14, 0x3ff00000, 0x14 ;  /* 0x3ff000000e0f9811 */ /* 0x000fe200078ea0ff */
[----:B------:R-:W-:-:S06]  /*1190*/  @!P1 IMAD.MOV.U32 R14, RZ, RZ, RZ ;  /* 0x000000ffff0e9224 */ /* 0x000fcc00078e00ff */
[----:B------:R-:W-:-:S11]  /*11a0*/  @!P1 DMUL R20, R22, R14 ;  /* 0x0000000e16149228 */ /* 0x000fd60000000000 */
.L_x_10:
[----:B------:R-:W-:Y:S01]  /*11b0*/  DFMA R18, R18, R20, R20 ;  /* 0x000000141212722b */ /* 0x000fe20000000014 */
[----:B------:R-:W-:Y:S01]  /*11c0*/  MOV R14, R0 ;  /* 0x00000000000e7202 */ /* 0x000fe20000000f00 */
[----:B------:R-:W-:Y:S01]  /*11d0*/  DSETP.NEU.AND P0, PT, |R20|, +INF , PT ;  /* 0x7ff000001400742a */ /* 0x000fe20003f0d200 */
[----:B------:R-:W-:-:S07]  /*11e0*/  IMAD.MOV.U32 R15, RZ, RZ, 0x0 ;  /* 0x00000000ff0f7424 */ /* 0x000fce00078e00ff */
[----:B------:R-:W-:Y:S02]  /*11f0*/  FSEL R16, R20, R18, !P0 ;  /* 0x0000001214107208 */ /* 0x000fe40004000000 */
[----:B------:R-:W-:Y:S01]  /*1200*/  FSEL R18, R21, R19, !P0 ;  /* 0x0000001315127208 */ /* 0x000fe20004000000 */
[----:B------:R-:W-:Y:S06]  /*1210*/  RET.REL.NODEC R14 `(_Z15kernelgpuPairb2IfEvPT_S1_S1_S1_PiS2_S2_S2_S1_S1_S2_iiiiii) ;  /* 0xffffffec0e787950 */ /* 0x000fec0003c3ffff */
.L_x_11:
[----:B------:R-:W-:-:S00]  /*1220*/  BRA `(.L_x_11) ;  /* 0xfffffffc00fc7947 */ /* 0x000fc0000383ffff */
[----:B------:R-:W-:-:S00]  /*1230*/  NOP ;  /* 0x0000000000007918 */ /* 0x000fc00000000000 */
        /* <DEDUP_REMOVED lines=12> */
.L_x_45:


//--------------------- .text._Z15kernelgpuPairb1IfEvPT_S1_S1_S1_PiS2_S2_S2_S1_S1_S2_iiiiii --------------------------
	.section	.text._Z15kernelgpuPairb1IfEvPT_S1_S1_S1_PiS2_S2_S2_S1_S1_S2_iiiiii,"ax",@progbits
	.align	128
        .global         _Z15kernelgpuPairb1IfEvPT_S1_S1_S1_PiS2_S2_S2_S1_S1_S2_iiiiii
        .type           _Z15kernelgpuPairb1IfEvPT_S1_S1_S1_PiS2_S2_S2_S1_S1_S2_iiiiii,@function
        .size           _Z15kernelgpuPairb1IfEvPT_S1_S1_S1_PiS2_S2_S2_S1_S1_S2_iiiiii,(.L_x_46 - _Z15kernelgpuPairb1IfEvPT_S1_S1_S1_PiS2_S2_S2_S1_S1_S2_iiiiii)
        .other          _Z15kernelgpuPairb1IfEvPT_S1_S1_S1_PiS2_S2_S2_S1_S1_S2_iiiiii,@"STO_CUDA_ENTRY STV_DEFAULT"
_Z15kernelgpuPairb1IfEvPT_S1_S1_S1_PiS2_S2_S2_S1_S1_S2_iiiiii:
.text._Z15kernelgpuPairb1IfEvPT_S1_S1_S1_PiS2_S2_S2_S1_S1_S2_iiiiii:
        /* <DEDUP_REMOVED lines=14> */
.L_x_17:
        /* <DEDUP_REMOVED lines=13> */
[----:B------:R0:W1:Y:S01]  /*01b0*/  MUFU.RSQ R17, R18 ;  /* 0x0000001200117308 */ /* 0x0000620000001400 */
[----:B------:R-:W-:-:S04]  /*01c0*/  IADD3 R0, PT, PT, R18, -0xd000000, RZ ;  /* 0xf300000012007810 */ /* 0x000fc80007ffe0ff */
[----:B------:R-:W-:-:S13]  /*01d0*/  ISETP.GT.U32.AND P0, PT, R0, 0x727fffff, PT ;  /* 0x727fffff0000780c */ /* 0x000fda0003f04070 */
[----:B01----:R-:W-:Y:S05]  /*01e0*/  @!P0 BRA `(.L_x_13) ;  /* 0x00000000000c8947 */ /* 0x003fea0003800000 */
[----:B------:R-:W-:-:S07]  /*01f0*/  MOV R16, 0x210 ;  /* 0x0000021000107802 */ /* 0x000fce0000000f00 */
[----:B-----5:R-:W-:Y:S05]  /*0200*/  CALL.REL.NOINC `($__internal_1_$__cuda_sm20_sqrt_rn_f32_slowpath) ;  /* 0x00000004003c7944 */ /* 0x020fea0003c00000 */
[----:B------:R-:W-:Y:S05]  /*0210*/  BRA `(.L_x_14) ;  /* 0x0000000000107947 */ /* 0x000fea0003800000 */
.L_x_13:
[----:B------:R-:W-:Y:S01]  /*0220*/  FMUL.FTZ R11, R18, R17 ;  /* 0x00000011120b7220 */ /* 0x000fe20000410000 */
[----:B------:R-:W-:-:S03]  /*0230*/  FMUL.FTZ R12, R17, 0.5 ;  /* 0x3f000000110c7820 */ /* 0x000fc60000410000 */
[----:B------:R-:W-:-:S04]  /*0240*/  FFMA R0, -R11, R11, R18 ;  /* 0x0000000b0b007223 */ /* 0x000fc80000000112 */
[----:B------:R-:W-:-:S07]  /*0250*/  FFMA R11, R0, R12, R11 ;  /* 0x0000000c000b7223 */ /* 0x000fce000000000b */
.L_x_14:
[----:B------:R-:W-:Y:S05]  /*0260*/  BSYNC.RECONVERGENT B0 ;  /* 0x0000000000007941 */ /* 0x000fea0003800200 */
.L_x_12:
[----:B-----5:R-:W-:Y:S01]  /*0270*/  FADD R10, R10, -R11 ;  /* 0x8000000b0a0a7221 */ /* 0x020fe20000000000 */
[----:B------:R-:W-:Y:S01]  /*0280*/  MOV R12, 0x652b82fe ;  /* 0x652b82fe000c7802 */ /* 0x000fe20000000f00 */
[----:B------:R-:W-:Y:S01]  /*0290*/  IMAD.MOV.U32 R13, RZ, RZ, 0x3ff71547 ;  /* 0x3ff71547ff0d7424 */ /* 0x000fe200078e00ff */
[----:B------:R-:W-:Y:S01]  /*02a0*/  UMOV UR4, 0xfefa39ef ;  /* 0xfefa39ef00047882 */ /* 0x000fe20000000000 */
[----:B------:R-:W-:Y:S01]  /*02b0*/  FMUL R9, R9, R10 ;  /* 0x0000000a09097220 */ /* 0x000fe20000400000 */
[----:B------:R-:W-:Y:S01]  /*02c0*/  UMOV UR5, 0x3fe62e42 ;  /* 0x3fe62e4200057882 */ /* 0x000fe20000000000 */
[----:B------:R-:W-:Y:S02]  /*02d0*/  BSSY.RECONVERGENT B0, `(.L_x_15) ;  /* 0x0000039000007945 */ /* 0x000fe40003800200 */
[----:B------:R-:W0:Y:S02]  /*02e0*/  F2F.F64.F32 R10, R9 ;  /* 0x00000009000a7310 */ /* 0x000e240000201800 */
[----:B0-----:R-:W-:-:S08]  /*02f0*/  DADD R10, R10, R10 ;  /* 0x000000000a0a7229 */ /* 0x001fd0000000000a */
[----:B------:R-:W-:Y:S02]  /*0300*/  DFMA R12, R10, R12, 6.75539944105574400000e+15 ;  /* 0x433800000a0c742b */ /* 0x000fe4000000000c */
[----:B------:R-:W-:-:S06]  /*0310*/  FSETP.GEU.AND P0, PT, |R11|, 4.1917929649353027344, PT ;  /* 0x4086232b0b00780b */ /* 0x000fcc0003f0e200 */
[----:B------:R-:W-:-:S08]  /*0320*/  DADD R14, R12, -6.75539944105574400000e+15 ;  /* 0xc33800000c0e7429 */ /* 0x000fd00000000000 */
[----:B------:R-:W-:Y:S01]  /*0330*/  DFMA R16, R14, -UR4, R10 ;  /* 0x800000040e107c2b */ /* 0x000fe2000800000a */
[----:B------:R-:W-:Y:S01]  /*0340*/  UMOV UR4, 0x3b39803f ;  /* 0x3b39803f00047882 */ /* 0x000fe20000000000 */
[----:B------:R-:W-:-:S06]  /*0350*/  UMOV UR5, 0x3c7abc9e ;  /* 0x3c7abc9e00057882 */ /* 0x000fcc0000000000 */
[----:B------:R-:W-:Y:S01]  /*0360*/  DFMA R14, R14, -UR4, R16 ;  /* 0x800000040e0e7c2b */ /* 0x000fe20008000010 */
[----:B------:R-:W-:Y:S01]  /*0370*/  UMOV UR4, 0x69ce2bdf ;  /* 0x69ce2bdf00047882 */ /* 0x000fe20000000000 */
[----:B------:R-:W-:Y:S01]  /*0380*/  HFMA2 R17, -RZ, RZ, 1.642578125, -0.00021207332611083984375 ;  /* 0x3e928af3ff117431 */ /* 0x000fe200000001ff */
[----:B------:R-:W-:Y:S01]  /*0390*/  MOV R16, 0xfca213ea ;  /* 0xfca213ea00107802 */ /* 0x000fe20000000f00 */
[----:B------:R-:W-:-:S05]  /*03a0*/  UMOV UR5, 0x3e5ade15 ;  /* 0x3e5ade1500057882 */ /* 0x000fca0000000000 */
        /* <DEDUP_REMOVED lines=34> */
[C---:B------:R-:W-:Y:S02]  /*05d0*/  @!P1 LEA.HI R0, R12.reuse, R12, RZ, 0x1 ;  /* 0x0000000c0c009211 */ /* 0x040fe400078f08ff */
[----:B------:R-:W-:Y:S02]  /*05e0*/  @!P1 MOV R10, R16 ;  /* 0x00000010000a9202 */ /* 0x000fe40000000f00 */
[----:B------:R-:W-:Y:S02]  /*05f0*/  @!P1 SHF.R.S32.HI R11, RZ, 0x1, R0 ;  /* 0x00000001ff0b9819 */ /* 0x000fe40000011400 */
[----:B------:R-:W-:Y:S02]  /*0600*/  FSEL R15, R15, RZ, P0 ;  /* 0x000000ff0f0f7208 */ /* 0x000fe40000000000 */
[----:B------:R-:W-:Y:S01]  /*0610*/  @!P1 IADD3 R12, PT, PT, R12, -R11, RZ ;  /* 0x8000000b0c0c9210 */ /* 0x000fe20007ffe0ff */
[----:B------:R-:W-:-:S03]  /*0620*/  @!P1 IMAD R11, R11, 0x100000, R17 ;  /* 0x001000000b0b9824 */ /* 0x000fc600078e0211 */
[----:B------:R-:W-:Y:S02]  /*0630*/  @!P1 LEA R13, R12, 0x3ff00000, 0x14 ;  /* 0x3ff000000c0d9811 */ /* 0x000fe400078ea0ff */
[----:B------:R-:W-:-:S06]  /*0640*/  @!P1 MOV R12, RZ ;  /* 0x000000ff000c9202 */ /* 0x000fcc0000000f00 */
[----:B------:R-:W-:-:S11]  /*0650*/  @!P1 DMUL R14, R10, R12 ;  /* 0x0000000c0a0e9228 */ /* 0x000fd60000000000 */
.L_x_16:
[----:B------:R-:W-:Y:S05]  /*0660*/  BSYNC.RECONVERGENT B0 ;  /* 0x0000000000007941 */ /* 0x000fea0003800200 */
.L_x_15:
[----:B------:R-:W0:Y:S01]  /*0670*/  F2F.F64.F32 R8, -R8 ;  /* 0x8000000800087310 */ /* 0x000e220000201800 */
[----:B------:R-:W-:-:S04]  /*0680*/  IMAD.WIDE R10, R7, 0x4, R4 ;  /* 0x00000004070a7825 */ /* 0x000fc800078e0204 */
[----:B------:R-:W-:-:S05]  /*0690*/  IMAD.IADD R7, R6, 0x1, R7 ;  /* 0x0000000106077824 */ /* 0x000fca00078e0207 */
[----:B------:R-:W-:Y:S01]  /*06a0*/  ISETP.GE.AND P0, PT, R7, UR8, PT ;  /* 0x0000000807007c0c */ /* 0x000fe2000bf06270 */
[----:B0-----:R-:W-:-:S10]  /*06b0*/  DMUL R14, R8, R14 ;  /* 0x0000000e080e7228 */ /* 0x001fd40000000000 */
[----:B------:R-:W0:Y:S02]  /*06c0*/  F2F.F32.F64 R15, R14 ;  /* 0x0000000e000f7310 */ /* 0x000e240000301000 */
[----:B0-----:R1:W-:Y:S01]  /*06d0*/  STG.E desc[UR6][R10.64], R15 ;  /* 0x0000000f0a007986 */ /* 0x0013e2000c101906 */
[----:B------:R-:W-:Y:S05]  /*06e0*/  @!P0 BRA `(.L_x_17) ;  /* 0xfffffff8007c8947 */ /* 0x000fea000383ffff */
[----:B------:R-:W-:Y:S05]  /*06f0*/  EXIT ;  /* 0x000000000000794d */ /* 0x000fea0003800000 */
        .weak           $__internal_1_$__cuda_sm20_sqrt_rn_f32_slowpath
        .type           $__internal_1_$__cuda_sm20_sqrt_rn_f32_slowpath,@function
        .size           $__internal_1_$__cuda_sm20_sqrt_rn_f32_slowpath,(.L_x_46 - $__internal_1_$__cuda_sm20_sqrt_rn_f32_slowpath)
$__internal_1_$__cuda_sm20_sqrt_rn_f32_slowpath:
[----:B------:R-:W-:-:S13]  /*0700*/  LOP3.LUT P0, RZ, R18, 0x7fffffff, RZ, 0xc0, !PT ;  /* 0x7fffffff12ff7812 */ /* 0x000fda000780c0ff */
[----:B------:R-:W-:Y:S01]  /*0710*/  @!P0 MOV R11, R18 ;  /* 0x00000012000b8202 */ /* 0x000fe20000000f00 */
[----:B------:R-:W-:Y:S06]  /*0720*/  @!P0 BRA `(.L_x_18) ;  /* 0x0000000000448947 */ /* 0x000fec0003800000 */
[----:B------:R-:W-:Y:S02]  /*0730*/  FSETP.GEU.FTZ.AND P0, PT, R18, RZ, PT ;  /* 0x000000ff1200720b */ /* 0x000fe40003f1e000 */
[----:B------:R-:W-:-:S11]  /*0740*/  MOV R0, R18 ;  /* 0x0000001200007202 */ /* 0x000fd60000000f00 */
[----:B------:R-:W-:Y:S01]  /*0750*/  @!P0 IMAD.MOV.U32 R11, RZ, RZ, 0x7fffffff ;  /* 0x7fffffffff0b8424 */ /* 0x000fe200078e00ff */
        /* <DEDUP_REMOVED lines=9> */
[----:B------:R-:W-:Y:S02]  /*07f0*/  @!P0 MOV R11, R0 ;  /* 0x00000000000b8202 */ /* 0x000fe40000000f00 */
[----:B------:R-:W-:-:S04]  /*0800*/  @P0 FADD.FTZ R14, -R13, -RZ ;  /* 0x800000ff0d0e0221 */ /* 0x000fc80000010100 */
[----:B------:R-:W-:-:S04]  /*0810*/  @P0 FFMA R14, R13, R14, R12 ;  /* 0x0000000e0d0e0223 */ /* 0x000fc8000000000c */
[----:B------:R-:W-:-:S04]  /*0820*/  @P0 FFMA R14, R14, R15, R13 ;  /* 0x0000000f0e0e0223 */ /* 0x000fc8000000000d */
[----:B------:R-:W-:-:S07]  /*0830*/  @P0 FMUL.FTZ R11, R14, 2.3283064365386962891e-10 ;  /* 0x2f8000000e0b0820 */ /* 0x000fce0000410000 */
.L_x_18:
[----:B------:R-:W-:Y:S01]  /*0840*/  HFMA2 R13, -RZ, RZ, 0, 0 ;  /* 0x00000000ff0d7431 */ /* 0x000fe200000001ff */
[----:B------:R-:W-:-:S04]  /*0850*/  MOV R12, R16 ;  /* 0x00000010000c7202 */ /* 0x000fc80000000f00 */
[----:B------:R-:W-:Y:S05]  /*0860*/  RET.REL.NODEC R12 `(_Z15kernelgpuPairb1IfEvPT_S1_S1_S1_PiS2_S2_S2_S1_S1_S2_iiiiii) ;  /* 0xfffffff40ce47950 */ /* 0x000fea0003c3ffff */
.L_x_19:
        /* <DEDUP_REMOVED lines=9> */
.L_x_46:


//--------------------- .text._Z15kernelgpuPairb2IdEvPT_S1_S1_S1_PiS2_S2_S2_S1_S1_S2_iiiiii --------------------------
	.section	.text._Z15kernelgpuPairb2IdEvPT_S1_S1_S1_PiS2_S2_S2_S1_S1_S2_iiiiii,"ax",@progbits
	.align	128
        .global         _Z15kernelgpuPairb2IdEvPT_S1_S1_S1_PiS2_S2_S2_S1_S1_S2_iiiiii
        .type           _Z15kernelgpuPairb2IdEvPT_S1_S1_S1_PiS2_S2_S2_S1_S1_S2_iiiiii,@function
        .size           _Z15kernelgpuPairb2IdEvPT_S1_S1_S1_PiS2_S2_S2_S1_S1_S2_iiiiii,(.L_x_48 - _Z15kernelgpuPairb2IdEvPT_S1_S1_S1_PiS2_S2_S2_S1_S1_S2_iiiiii)
        .other          _Z15kernelgpuPairb2IdEvPT_S1_S1_S1_PiS2_S2_S2_S1_S1_S2_iiiiii,@"STO_CUDA_ENTRY STV_DEFAULT"
_Z15kernelgpuPairb2IdEvPT_S1_S1_S1_PiS2_S2_S2_S1_S1_S2_iiiiii:
.text._Z15kernelgpuPairb2IdEvPT_S1_S1_S1_PiS2_S2_S2_S1_S1_S2_iiiiii:
        /* <DEDUP_REMOVED lines=14> */
.L_x_27:
[----:B-1----:R-:W-:-:S04]  /*00e0*/  IMAD R3, R5, 0x3, RZ ;  /* 0x0000000305037824 */ /* 0x002fc800078e02ff */
[----:B0-----:R-:W-:-:S05]  /*00f0*/  IMAD.WIDE R2, R3, 0x8, R6 ;  /* 0x0000000803027825 */ /* 0x001fca00078e0206 */
[----:B--2---:R-:W2:Y:S04]  /*0100*/  LDG.E.64 R18, desc[UR6][R2.64+0x8] ;  /* 0x0000080602127981 */ /* 0x004ea8000c1e1b00 */
[----:B------:R-:W4:Y:S04]  /*0110*/  LDG.E.64 R16, desc[UR6][R2.64] ;  /* 0x0000000602107981 */ /* 0x000f28000c1e1b00 */
[----:B------:R0:W3:Y:S01]  /*0120*/  LDG.E.64 R20, desc[UR6][R2.64+0x10] ;  /* 0x0000100602147981 */ /* 0x0000e2000c1e1b00 */
[----:B------:R-:W1:Y:S01]  /*0130*/  LDC.64 R22, c[0x0][0x3c0] ;  /* 0x0000f000ff167b82 */ /* 0x000e620000000a00 */
[----:B0-----:R-:W-:-:S02]  /*0140*/  IMAD.MOV.U32 R2, RZ, RZ, 0x0 ;  /* 0x00000000ff027424 */ /* 0x001fc400078e00ff */
[----:B------:R-:W-:Y:S01]  /*0150*/  IMAD.MOV.U32 R3, RZ, RZ, 0x3fd80000 ;  /* 0x3fd80000ff037424 */ /* 0x000fe200078e00ff */
[----:B-1----:R-:W5:Y:S04]  /*0160*/  LDG.E.64 R10, desc[UR6][R22.64+0x18] ;  /* 0x00001806160a7981 */ /* 0x002f68000c1e1b00 */
[----:B------:R-:W5:Y:S04]  /*0170*/  LDG.E.64 R12, desc[UR6][R22.64+0x20] ;  /* 0x00002006160c7981 */ /* 0x000f68000c1e1b00 */
[----:B------:R0:W5:Y:S01]  /*0180*/  LDG.E.64 R14, desc[UR6][R22.64+0x28] ;  /* 0x00002806160e7981 */ /* 0x000162000c1e1b00 */
[----:B------:R-:W-:Y:S01]  /*0190*/  BSSY.RECONVERGENT B0, `(.L_x_20) ;  /* 0x0000016000007945 */ /* 0x000fe20003800200 */
[----:B--2---:R-:W-:-:S08]  /*01a0*/  DMUL R18, R18, R18 ;  /* 0x0000001212127228 */ /* 0x004fd00000000000 */
[----:B----4-:R-:W-:-:S08]  /*01b0*/  DFMA R18, R16, R16, R18 ;  /* 0x000000101012722b */ /* 0x010fd00000000012 */
[----:B---3--:R-:W-:-:S06]  /*01c0*/  DFMA R18, R20, R20, R18 ;  /* 0x000000141412722b */ /* 0x008fcc0000000012 */
[----:B------:R-:W1:Y:S04]  /*01d0*/  MUFU.RSQ64H R17, R19 ;  /* 0x0000001300117308 */ /* 0x000e680000001c00 */
[----:B------:R-:W-:-:S05]  /*01e0*/  VIADD R16, R19, 0xfcb00000 ;  /* 0xfcb0000013107836 */ /* 0x000fca0000000000 */
[----:B------:R-:W-:Y:S01]  /*01f0*/  ISETP.GE.U32.AND P0, PT, R16, 0x7ca00000, PT ;  /* 0x7ca000001000780c */ /* 0x000fe20003f06070 */
[----:B-1----:R-:W-:-:S08]  /*0200*/  DMUL R20, R16, R16 ;  /* 0x0000001010147228 */ /* 0x002fd00000000000 */
[----:B------:R-:W-:-:S08]  /*0210*/  DFMA R20, R18, -R20, 1 ;  /* 0x3ff000001214742b */ /* 0x000fd00000000814 */
[----:B------:R-:W-:Y:S02]  /*0220*/  DFMA R2, R20, R2, 0.5 ;  /* 0x3fe000001402742b */ /* 0x000fe40000000002 */
[----:B------:R-:W-:-:S08]  /*0230*/  DMUL R20, R16, R20 ;  /* 0x0000001410147228 */ /* 0x000fd00000000000 */
[----:B0-----:R-:W-:-:S08]  /*0240*/  DFMA R22, R2, R20, R16 ;  /* 0x000000140216722b */ /* 0x001fd00000000010 */
[----:B------:R-:W-:Y:S02]  /*0250*/  DMUL R24, R18, R22 ;  /* 0x0000001612187228 */ /* 0x000fe40000000000 */
[----:B------:R-:W-:Y:S02]  /*0260*/  VIADD R21, R23, 0xfff00000 ;  /* 0xfff0000017157836 */ /* 0x000fe40000000000 */
[----:B------:R-:W-:-:S04]  /*0270*/  IMAD.MOV.U32 R20, RZ, RZ, R22 ;  /* 0x000000ffff147224 */ /* 0x000fc800078e0016 */
[----:B------:R-:W-:-:S08]  /*0280*/  DFMA R26, R24, -R24, R18 ;  /* 0x80000018181a722b */ /* 0x000fd00000000012 */
[----:B------:R-:W-:Y:S01]  /*0290*/  DFMA R2, R26, R20, R24 ;  /* 0x000000141a02722b */ /* 0x000fe20000000018 */
[----:B------:R-:W-:Y:S10]  /*02a0*/  @!P0 BRA `(.L_x_21) ;  /* 0x0000000000108947 */ /* 0x000ff40003800000 */
[----:B------:R-:W-:-:S07]  /*02b0*/  MOV R2, 0x2d0 ;  /* 0x000002d000027802 */ /* 0x000fce0000000f00 */
[----:B-----5:R-:W-:Y:S05]  /*02c0*/  CALL.REL.NOINC `($__internal_2_$__cuda_sm20_dsqrt_rn_f64_mediumpath_v1) ;  /* 0x0000000000ec7944 */ /* 0x020fea0003c00000 */
[----:B------:R-:W-:Y:S01]  /*02d0*/  MOV R2, R16 ;  /* 0x0000001000027202 */ /* 0x000fe20000000f00 */
[----:B------:R-:W-:-:S07]  /*02e0*/  IMAD.MOV.U32 R3, RZ, RZ, R17 ;  /* 0x000000ffff037224 */ /* 0x000fce00078e0011 */
.L_x_21:
[----:B------:R-:W-:Y:S05]  /*02f0*/  BSYNC.RECONVERGENT B0 ;  /* 0x0000000000007941 */ /* 0x000fea0003800200 */
.L_x_20:
[----:B-----5:R-:W-:Y:S01]  /*0300*/  DADD R16, R12, -R2 ;  /* 0x000000000c107229 */ /* 0x020fe20000000802 */
[----:B------:R-:W-:Y:S07]  /*0310*/  BSSY.RECONVERGENT B0, `(.L_x_22) ;  /* 0x0000005000007945 */ /* 0x000fee0003800200 */
[----:B------:R-:W-:-:S10]  /*0320*/  DADD R2, -RZ, |R16| ;  /* 0x00000000ff027229 */ /* 0x000fd40000000510 */
[----:B------:R-:W-:Y:S01]  /*0330*/  IMAD.MOV.U32 R22, RZ, RZ, R2 ;  /* 0x000000ffff167224 */ /* 0x000fe200078e0002 */
[----:B------:R-:W-:-:S07]  /*0340*/  MOV R2, 0x360 ;  /* 0x0000036000027802 */ /* 0x000fce0000000f00 */
[----:B------:R-:W-:Y:S05]  /*0350*/  CALL.REL.NOINC `($_Z15kernelgpuPairb2IdEvPT_S1_S1_S1_PiS2_S2_S2_S1_S1_S2_iiiiii$__internal_accurate_pow) ;  /* 0x0000000400707944 */ /* 0x000fea0003c00000 */
[----:B------:R-:W-:Y:S05]  /*0360*/  BSYNC.RECONVERGENT B0 ;  /* 0x0000000000007941 */ /* 0x000fea0003800200 */
.L_x_22:
[----:B------:R-:W-:Y:S01]  /*0370*/  DADD R2, R16, 2 ;  /* 0x4000000010027429 */ /* 0x000fe20000000000 */
[----:B------:R-:W-:Y:S01]  /*0380*/  BSSY.RECONVERGENT B0, `(.L_x_23) ;  /* 0x0000011000007945 */ /* 0x000fe20003800200 */
[----:B------:R-:W-:Y:S02]  /*0390*/  DADD R14, R12, -R14 ;  /* 0x000000000c0e7229 */ /* 0x000fe4000000080e */
[C---:B------:R-:W-:Y:S02]  /*03a0*/  DSETP.NEU.AND P1, PT, R16.reuse, RZ, PT ;  /* 0x000000ff1000722a */ /* 0x040fe40003f2d000 */
[----:B------:R-:W-:-:S04]  /*03b0*/  DSETP.NEU.AND P0, PT, R16, 1, PT ;  /* 0x3ff000001000742a */ /* 0x000fc80003f0d000 */
[----:B------:R-:W-:Y:S01]  /*03c0*/  LOP3.LUT R4, R3, 0x7ff00000, RZ, 0xc0, !PT ;  /* 0x7ff0000003047812 */ /* 0x000fe200078ec0ff */
[----:B------:R-:W-:Y:S01]  /*03d0*/  DADD R2, -RZ, |R14| ;  /* 0x00000000ff027229 */ /* 0x000fe2000000050e */
[----:B------:R-:W-:Y:S02]  /*03e0*/  FSEL R13, R22, RZ, P1 ;  /* 0x000000ff160d7208 */ /* 0x000fe40000800000 */
[----:B------:R-:W-:Y:S02]  /*03f0*/  ISETP.NE.AND P2, PT, R4, 0x7ff00000, PT ;  /* 0x7ff000000400780c */ /* 0x000fe40003f45270 */
[----:B------:R-:W-:-:S05]  /*0400*/  FSEL R12, R18, RZ, P1 ;  /* 0x000000ff120c7208 */ /* 0x000fca0000800000 */
[----:B------:R-:W-:-:S06]  /*0410*/  IMAD.MOV.U32 R22, RZ, RZ, R2 ;  /* 0x000000ffff167224 */ /* 0x000fcc00078e0002 */
[----:B------:R-:W-:Y:S05]  /*0420*/  @P2 BRA `(.L_x_24) ;  /* 0x0000000000182947 */ /* 0x000fea0003800000 */
[----:B------:R-:W-:-:S14]  /*0430*/  DSETP.NAN.AND P1, PT, R16, R16, PT ;  /* 0x000000101000722a */ /* 0x000fdc0003f28000 */
[----:B------:R-:W-:Y:S01]  /*0440*/  @P1 DADD R12, R16, 2 ;  /* 0x40000000100c1429 */ /* 0x000fe20000000000 */
[----:B------:R-:W-:Y:S10]  /*0450*/  @P1 BRA `(.L_x_24) ;  /* 0x00000000000c1947 */ /* 0x000ff40003800000 */
[----:B------:R-:W-:-:S14]  /*0460*/  DSETP.NEU.AND P1, PT, |R16|, +INF , PT ;  /* 0x7ff000001000742a */ /* 0x000fdc0003f2d200 */
[----:B------:R-:W-:Y:S02]  /*0470*/  @!P1 IMAD.MOV.U32 R12, RZ, RZ, 0x0 ;  /* 0x00000000ff0c9424 */ /* 0x000fe400078e00ff */
[----:B------:R-:W-:-:S07]  /*0480*/  @!P1 IMAD.MOV.U32 R13, RZ, RZ, 0x7ff00000 ;  /* 0x7ff00000ff0d9424 */ /* 0x000fce00078e00ff */
.L_x_24:
[----:B------:R-:W-:Y:S05]  /*0490*/  BSYNC.RECONVERGENT B0 ;  /* 0x0000000000007941 */ /* 0x000fea0003800200 */
.L_x_23:
[----:B------:R-:W-:Y:S01]  /*04a0*/  BSSY.RECONVERGENT B0, `(.L_x_25) ;  /* 0x0000005000007945 */ /* 0x000fe20003800200 */
[----:B------:R-:W-:Y:S02]  /*04b0*/  FSEL R12, R12, RZ, P0 ;  /* 0x000000ff0c0c7208 */ /* 0x000fe40000000000 */
[----:B------:R-:W-:Y:S02]  /*04c0*/  FSEL R13, R13, 1.875, P0 ;  /* 0x3ff000000d0d7808 */ /* 0x000fe40000000000 */
[----:B------:R-:W-:-:S07]  /*04d0*/  MOV R2, 0x4f0 ;  /* 0x000004f000027802 */ /* 0x000fce0000000f00 */
[----:B------:R-:W-:Y:S05]  /*04e0*/  CALL.REL.NOINC `($_Z15kernelgpuPairb2IdEvPT_S1_S1_S1_PiS2_S2_S2_S1_S1_S2_iiiiii$__internal_accurate_pow) ;  /* 0x00000004000c7944 */ /* 0x000fea0003c00000 */
[----:B------:R-:W-:Y:S05]  /*04f0*/  BSYNC.RECONVERGENT B0 ;  /* 0x0000000000007941 */ /* 0x000fea0003800200 */
.L_x_25:
[C---:B------:R-:W-:Y:S02]  /*0500*/  DADD R2, R14.reuse, 2 ;  /* 0x400000000e027429 */ /* 0x040fe40000000000 */
[----:B------:R-:W-:-:S08]  /*0510*/  DSETP.NEU.AND P0, PT, R14, RZ, PT ;  /* 0x000000ff0e00722a */ /* 0x000fd00003f0d000 */
[----:B------:R-:W-:Y:S02]  /*0520*/  LOP3.LUT R2, R3, 0x7ff00000, RZ, 0xc0, !PT ;  /* 0x7ff0000003027812 */ /* 0x000fe400078ec0ff */
[----:B------:R-:W-:Y:S02]  /*0530*/  FSEL R3, R22, RZ, P0 ;  /* 0x000000ff16037208 */ /* 0x000fe40000000000 */
[----:B------:R-:W-:Y:S02]  /*0540*/  ISETP.NE.AND P1, PT, R2, 0x7ff00000, PT ;  /* 0x7ff000000200780c */ /* 0x000fe40003f25270 */
[----:B------:R-:W-:-:S11]  /*0550*/  FSEL R2, R18, RZ, P0 ;  /* 0x000000ff12027208 */ /* 0x000fd60000000000 */
[----:B------:R-:W-:Y:S05]  /*0560*/  @P1 BRA `(.L_x_26) ;  /* 0x0000000000181947 */ /* 0x000fea0003800000 */
[----:B------:R-:W-:-:S14]  /*0570*/  DSETP.NAN.AND P0, PT, R14, R14, PT ;  /* 0x0000000e0e00722a */ /* 0x000fdc0003f08000 */
[----:B------:R-:W-:Y:S01]  /*0580*/  @P0 DADD R2, R14, 2 ;  /* 0x400000000e020429 */ /* 0x000fe20000000000 */
[----:B------:R-:W-:Y:S10]  /*0590*/  @P0 BRA `(.L_x_26) ;  /* 0x00000000000c0947 */ /* 0x000ff40003800000 */
[----:B------:R-:W-:-:S14]  /*05a0*/  DSETP.NEU.AND P0, PT, |R14|, +INF , PT ;  /* 0x7ff000000e00742a */ /* 0x000fdc0003f0d200 */
[----:B------:R-:W-:Y:S01]  /*05b0*/  @!P0 MOV R2, 0x0 ;  /* 0x0000000000028802 */ /* 0x000fe20000000f00 */
[----:B------:R-:W-:-:S07]  /*05c0*/  @!P0 IMAD.MOV.U32 R3, RZ, RZ, 0x7ff00000 ;  /* 0x7ff00000ff038424 */ /* 0x000fce00078e00ff */
.L_x_26:
[----:B------:R-:W-:-:S06]  /*05d0*/  DSETP.NEU.AND P0, PT, R14, 1, PT ;  /* 0x3ff000000e00742a */ /* 0x000fcc0003f0d000 */
[----:B------:R-:W-:Y:S02]  /*05e0*/  FSEL R2, R2, RZ, P0 ;  /* 0x000000ff02027208 */ /* 0x000fe40000000000 */
[----:B------:R-:W-:-:S06]  /*05f0*/  FSEL R3, R3, 1.875, P0 ;  /* 0x3ff0000003037808 */ /* 0x000fcc0000000000 */
[----:B------:R-:W-:Y:S01]  /*0600*/  DADD R12, R12, -R2 ;  /* 0x000000000c0c7229 */ /* 0x000fe20000000802 */
[----:B------:R-:W-:-:S04]  /*0610*/  IMAD.WIDE R2, R5, 0x8, R8 ;  /* 0x0000000805027825 */ /* 0x000fc800078e0208 */
[----:B------:R-:W-:-:S03]  /*0620*/  IMAD.IADD R5, R0, 0x1, R5 ;  /* 0x0000000100057824 */ /* 0x000fc600078e0205 */
[----:B------:R-:W-:Y:S02]  /*0630*/  DMUL R10, R10, R12 ;  /* 0x0000000c0a0a7228 */ /* 0x000fe40000000000 */
[----:B------:R-:W-:-:S05]  /*0640*/  ISETP.GE.AND P0, PT, R5, UR10, PT ;  /* 0x0000000a05007c0c */ /* 0x000fca000bf06270 */
[----:B------:R1:W-:Y:S08]  /*0650*/  STG.E.64 desc[UR6][R2.64], R10 ;  /* 0x0000000a02007986 */ /* 0x0003f0000c101b06 */
[----:B------:R-:W-:Y:S05]  /*0660*/  @!P0 BRA `(.L_x_27) ;  /* 0xfffffff8009c8947 */ /* 0x000fea000383ffff */
[----:B------:R-:W-:Y:S05]  /*0670*/  EXIT ;  /* 0x000000000000794d */ /* 0x000fea0003800000 */
        .weak           $__internal_2_$__cuda_sm20_dsqrt_rn_f64_mediumpath_v1
        .type           $__internal_2_$__cuda_sm20_dsqrt_rn_f64_mediumpath_v1,@function
        .size           $__internal_2_$__cuda_sm20_dsqrt_rn_f64_mediumpath_v1,($_Z15kernelgpuPairb2IdEvPT_S1_S1_S1_PiS2_S2_S2_S1_S1_S2_iiiiii$__internal_accurate_pow - $__internal_2_$__cuda_sm20_dsqrt_rn_f64_mediumpath_v1)
$__internal_2_$__cuda_sm20_dsqrt_rn_f64_mediumpath_v1:
[----:B------:R-:W-:Y:S01]  /*0680*/  ISETP.GE.U32.AND P0, PT, R16, -0x3400000, PT ;  /* 0xfcc000001000780c */ /* 0x000fe20003f06070 */
[----:B------:R-:W-:Y:S01]  /*0690*/  BSSY.RECONVERGENT B1, `(.L_x_28) ;  /* 0x0000026000017945 */ /* 0x000fe20003800200 */
[----:B------:R-:W-:Y:S02]  /*06a0*/  IMAD.MOV.U32 R20, RZ, RZ, R22 ;  /* 0x000000ffff147224 */ /* 0x000fe400078e0016 */
[----:B------:R-:W-:Y:S02]  /*06b0*/  IMAD.MOV.U32 R16, RZ, RZ, R26 ;  /* 0x000000ffff107224 */ /* 0x000fe400078e001a */
[----:B------:R-:W-:-:S07]  /*06c0*/  IMAD.MOV.U32 R17, RZ, RZ, R27 ;  /* 0x000000ffff117224 */ /* 0x000fce00078e001b */
[----:B------:R-:W-:Y:S05]  /*06d0*/  @!P0 BRA `(.L_x_29) ;  /* 0x0000000000208947 */ /* 0x000fea0003800000 */
[----:B------:R-:W-:-:S10]  /*06e0*/  DFMA.RM R16, R16, R20, R24 ;  /* 0x000000141010722b */ /* 0x000fd40000004018 */
[----:B------:R-:W-:-:S04]  /*06f0*/  IADD3 R20, P0, PT, R16, 0x1, RZ ;  /* 0x0000000110147810 */ /* 0x000fc80007f1e0ff */
[----:B------:R-:W-:-:S06]  /*0700*/  IADD3.X R21, PT, PT, RZ, R17, RZ, P0, !PT ;  /* 0x00000011ff157210 */ /* 0x000fcc00007fe4ff */
[----:B------:R-:W-:-:S08]  /*0710*/  DFMA.RP R18, -R16, R20, R18 ;  /* 0x000000141012722b */ /* 0x000fd00000008112 */
[----:B------:R-:W-:-:S06]  /*0720*/  DSETP.GT.AND P0, PT, R18, RZ, PT ;  /* 0x000000ff1200722a */ /* 0x000fcc0003f04000 */
[----:B------:R-:W-:Y:S02]  /*0730*/  FSEL R16, R20, R16, P0 ;  /* 0x0000001014107208 */ /* 0x000fe40000000000 */
[----:B------:R-:W-:Y:S01]  /*0740*/  FSEL R17, R21, R17, P0 ;  /* 0x0000001115117208 */ /* 0x000fe20000000000 */
[----:B------:R-:W-:Y:S06]  /*0750*/  BRA `(.L_x_30) ;  /* 0x0000000000647947 */ /* 0x000fec0003800000 */
.L_x_29:
[----:B------:R-:W-:-:S14]  /*0760*/  DSETP.NE.AND P0, PT, R18, RZ, PT ;  /* 0x000000ff1200722a */ /* 0x000fdc0003f05000 */
[----:B------:R-:W-:Y:S05]  /*0770*/  @!P0 BRA `(.L_x_31) ;  /* 0x0000000000588947 */ /* 0x000fea0003800000 */
[----:B------:R-:W-:-:S13]  /*0780*/  ISETP.GE.AND P0, PT, R19, RZ, PT ;  /* 0x000000ff1300720c */ /* 0x000fda0003f06270 */
[----:B------:R-:W-:Y:S02]  /*0790*/  @!P0 IMAD.MOV.U32 R16, RZ, RZ, 0x0 ;  /* 0x00000000ff108424 */ /* 0x000fe400078e00ff */
[----:B------:R-:W-:Y:S01]  /*07a0*/  @!P0 IMAD.MOV.U32 R17, RZ, RZ, -0x80000 ;  /* 0xfff80000ff118424 */ /* 0x000fe200078e00ff */
[----:B------:R-:W-:Y:S06]  /*07b0*/  @!P0 BRA `(.L_x_30) ;  /* 0x00000000004c8947 */ /* 0x000fec0003800000 */
[----:B------:R-:W-:-:S13]  /*07c0*/  ISETP.GT.AND P0, PT, R19, 0x7fefffff, PT ;  /* 0x7fefffff1300780c */ /* 0x000fda0003f04270 */
[----:B------:R-:W-:Y:S05]  /*07d0*/  @P0 BRA `(.L_x_31) ;  /* 0x0000000000400947 */ /* 0x000fea0003800000 */
[----:B------:R-:W-:Y:S01]  /*07e0*/  DMUL R16, R18, 8.11296384146066816958e+31 ;  /* 0x4690000012107828 */ /* 0x000fe20000000000 */
[----:B------:R-:W-:Y:S01]  /*07f0*/  IMAD.MOV.U32 R22, RZ, RZ, 0x0 ;  /* 0x00000000ff167424 */ /* 0x000fe200078e00ff */
[----:B------:R-:W-:Y:S01]  /*0800*/  MOV R23, 0x3fd80000 ;  /* 0x3fd8000000177802 */ /* 0x000fe20000000f00 */
[----:B------:R-:W-:-:S03]  /*0810*/  IMAD.MOV.U32 R18, RZ, RZ, RZ ;  /* 0x000000ffff127224 */ /* 0x000fc600078e00ff */
[----:B------:R-:W0:Y:S03]  /*0820*/  MUFU.RSQ64H R19, R17 ;  /* 0x0000001100137308 */ /* 0x000e260000001c00 */
[----:B0-----:R-:W-:-:S08]  /*0830*/  DMUL R20, R18, R18 ;  /* 0x0000001212147228 */ /* 0x001fd00000000000 */
[----:B------:R-:W-:-:S08]  /*0840*/  DFMA R20, R16, -R20, 1 ;  /* 0x3ff000001014742b */ /* 0x000fd00000000814 */
[----:B------:R-:W-:Y:S02]  /*0850*/  DFMA R22, R20, R22, 0.5 ;  /* 0x3fe000001416742b */ /* 0x000fe40000000016 */
[----:B------:R-:W-:-:S08]  /*0860*/  DMUL R20, R18, R20 ;  /* 0x0000001412147228 */ /* 0x000fd00000000000 */
[----:B------:R-:W-:-:S08]  /*0870*/  DFMA R20, R22, R20, R18 ;  /* 0x000000141614722b */ /* 0x000fd00000000012 */
[----:B------:R-:W-:Y:S02]  /*0880*/  DMUL R18, R16, R20 ;  /* 0x0000001410127228 */ /* 0x000fe40000000000 */
[----:B------:R-:W-:-:S06]  /*0890*/  VIADD R21, R21, 0xfff00000 ;  /* 0xfff0000015157836 */ /* 0x000fcc0000000000 */
[----:B------:R-:W-:-:S08]  /*08a0*/  DFMA R22, R18, -R18, R16 ;  /* 0x800000121216722b */ /* 0x000fd00000000010 */
[----:B------:R-:W-:-:S10]  /*08b0*/  DFMA R16, R20, R22, R18 ;  /* 0x000000161410722b */ /* 0x000fd40000000012 */
[----:B------:R-:W-:Y:S01]  /*08c0*/  VIADD R17, R17, 0xfcb00000 ;  /* 0xfcb0000011117836 */ /* 0x000fe20000000000 */
[----:B------:R-:W-:Y:S06]  /*08d0*/  BRA `(.L_x_30) ;  /* 0x0000000000047947 */ /* 0x000fec0003800000 */
.L_x_31:
[----:B------:R-:W-:-:S11]  /*08e0*/  DADD R16, R18, R18 ;  /* 0x0000000012107229 */ /* 0x000fd60000000012 */
.L_x_30:
[----:B------:R-:W-:Y:S05]  /*08f0*/  BSYNC.RECONVERGENT B1 ;  /* 0x0000000000017941 */ /* 0x000fea0003800200 */
.L_x_28:
[----:B------:R-:W-:-:S04]  /*0900*/  IMAD.MOV.U32 R3, RZ, RZ, 0x0 ;  /* 0x00000000ff037424 */ /* 0x000fc800078e00ff */
[----:B------:R-:W-:Y:S05]  /*0910*/  RET.REL.NODEC R2 `(_Z15kernelgpuPairb2IdEvPT_S1_S1_S1_PiS2_S2_S2_S1_S1_S2_iiiiii) ;  /* 0xfffffff402b87950 */ /* 0x000fea0003c3ffff */
        .type           $_Z15kernelgpuPairb2IdEvPT_S1_S1_S1_PiS2_S2_S2_S1_S1_S2_iiiiii$__internal_accurate_pow,@function
        .size           $_Z15kernelgpuPairb2IdEvPT_S1_S1_S1_PiS2_S2_S2_S1_S1_S2_iiiiii$__internal_accurate_pow,(.L_x_48 - $_Z15kernelgpuPairb2IdEvPT_S1_S1_S1_PiS2_S2_S2_S1_S1_S2_iiiiii$__internal_accurate_pow)
$_Z15kernelgpuPairb2IdEvPT_S1_S1_S1_PiS2_S2_S2_S1_S1_S2_iiiiii$__internal_accurate_pow:
[----:B------:R-:W-:Y:S01]  /*0920*/  ISETP.GT.U32.AND P0, PT, R3, 0xfffff, PT ;  /* 0x000fffff0300780c */ /* 0x000fe20003f04070 */
[----:B------:R-:W-:Y:S01]  /*0930*/  IMAD.MOV.U32 R18, RZ, RZ, R22 ;  /* 0x000000ffff127224 */ /* 0x000fe200078e0016 */
[----:B------:R-:W-:Y:S01]  /*0940*/  MOV R19, R3 ;  /* 0x0000000300137202 */ /* 0x000fe20000000f00 */
[--C-:B------:R-:W-:Y:S01]  /*0950*/  IMAD.MOV.U32 R4, RZ, RZ, R3.reuse ;  /* 0x000000ffff047224 */ /* 0x100fe200078e0003 */
[----:B------:R-:W-:Y:S01]  /*0960*/  UMOV UR4, 0x7d2cafe2 ;  /* 0x7d2cafe200047882 */ /* 0x000fe20000000000 */
[----:B------:R-:W-:Y:S01]  /*0970*/  IMAD.MOV.U32 R26, RZ, RZ, RZ ;  /* 0x000000ffff1a7224 */ /* 0x000fe200078e00ff */
[----:B------:R-:W-:Y:S01]  /*0980*/  UMOV UR5, 0x3eb0f5ff ;  /* 0x3eb0f5ff00057882 */ /* 0x000fe20000000000 */
[----:B------:R-:W-:Y:S01]  /*0990*/  IMAD.MOV.U32 R28, RZ, RZ, 0x41ad3b5a ;  /* 0x41ad3b5aff1c7424 */ /* 0x000fe200078e00ff */
[----:B------:R-:W-:Y:S01]  /*09a0*/  SHF.R.U32.HI R3, RZ, 0x14, R3 ;  /* 0x00000014ff037819 */ /* 0x000fe20000011603 */
[----:B------:R-:W-:Y:S01]  /*09b0*/  IMAD.MOV.U32 R29, RZ, RZ, 0x3ed0f5d2 ;  /* 0x3ed0f5d2ff1d7424 */ /* 0x000fe200078e00ff */
[----:B------:R-:W-:Y:S01]  /*09c0*/  UMOV UR8, 0x3b39803f ;  /* 0x3b39803f00087882 */ /* 0x000fe20000000000 */
[----:B------:R-:W-:-:S02]  /*09d0*/  UMOV UR9, 0x3c7abc9e ;  /* 0x3c7abc9e00097882 */ /* 0x000fc40000000000 */
[----:B------:R-:W-:-:S10]  /*09e0*/  @!P0 DMUL R18, R18, 1.80143985094819840000e+16 ;  /* 0x4350000012128828 */ /* 0x000fd40000000000 */
[----:B------:R-:W-:Y:S01]  /*09f0*/  @!P0 IMAD.MOV.U32 R4, RZ, RZ, R19 ;  /* 0x000000ffff048224 */ /* 0x000fe200078e0013 */
[----:B------:R-:W-:Y:S01]  /*0a00*/  @!P0 LEA.HI R3, R19, 0xffffffca, RZ, 0xc ;  /* 0xffffffca13038811 */ /* 0x000fe200078f60ff */
[----:B------:R-:W-:-:S03]  /*0a10*/  @!P0 IMAD.MOV.U32 R22, RZ, RZ, R18 ;  /* 0x000000ffff168224 */ /* 0x000fc600078e0012 */
[----:B------:R-:W-:-:S04]  /*0a20*/  LOP3.LUT R4, R4, 0x800fffff, RZ, 0xc0, !PT ;  /* 0x800fffff04047812 */ /* 0x000fc800078ec0ff */
[----:B------:R-:W-:Y:S01]  /*0a30*/  LOP3.LUT R23, R4, 0x3ff00000, RZ, 0xfc, !PT ;  /* 0x3ff0000004177812 */ /* 0x000fe200078efcff */
[----:B------:R-:W-:-:S03]  /*0a40*/  VIADD R4, R3, 0xfffffc01 ;  /* 0xfffffc0103047836 */ /* 0x000fc60000000000 */
[----:B------:R-:W-:-:S13]  /*0a50*/  ISETP.GE.U32.AND P1, PT, R23, 0x3ff6a09f, PT ;  /* 0x3ff6a09f1700780c */ /* 0x000fda0003f26070 */
[----:B------:R-:W-:Y:S02]  /*0a60*/  @P1 VIADD R21, R23, 0xfff00000 ;  /* 0xfff0000017151836 */ /* 0x000fe40000000000 */
[----:B------:R-:W-:-:S03]  /*0a70*/  @P1 VIADD R4, R3, 0xfffffc02 ;  /* 0xfffffc0203041836 */ /* 0x000fc60000000000 */
[----:B------:R-:W-:-:S06]  /*0a80*/  @P1 MOV R23, R21 ;  /* 0x0000001500171202 */ /* 0x000fcc0000000f00 */
        /* <DEDUP_REMOVED lines=8> */
[----:B------:R-:W-:-:S08]  /*0b10*/  DMUL R32, R20, R20 ;  /* 0x0000001414207228 */ /* 0x000fd00000000000 */
        /* <DEDUP_REMOVED lines=11> */
[----:B------:R-:W-:Y:S01]  /*0bd0*/  UMOV UR5, 0x3f624924 ;  /* 0x3f62492400057882 */ /* 0x000fe20000000000 */
[----:B------:R-:W-:-:S05]  /*0be0*/  DADD R24, R22, -R20 ;  /* 0x0000000016187229 */ /* 0x000fca0000000814 */
[----:B------:R-:W-:Y:S01]  /*0bf0*/  DFMA R30, R32, R30, UR4 ;  /* 0x00000004201e7e2b */ /* 0x000fe2000800001e */
[----:B------:R-:W-:Y:S01]  /*0c00*/  UMOV UR4, 0x99999dfb ;  /* 0x99999dfb00047882 */ /* 0x000fe20000000000 */
[----:B------:R-:W-:Y:S01]  /*0c10*/  UMOV UR5, 0x3f899999 ;  /* 0x3f89999900057882 */ /* 0x000fe20000000000 */
[----:B------:R-:W-:-:S05]  /*0c20*/  DADD R24, R24, R24 ;  /* 0x0000000018187229 */ /* 0x000fca0000000018 */
[----:B------:R-:W-:Y:S01]  /*0c30*/  DFMA R30, R32, R30, UR4 ;  /* 0x00000004201e7e2b */ /* 0x000fe2000800001e */
[----:B------:R-:W-:Y:S01]  /*0c40*/  UMOV UR4, 0x55555555 ;  /* 0x5555555500047882 */ /* 0x000fe20000000000 */
[----:B------:R-:W-:Y:S01]  /*0c50*/  UMOV UR5, 0x3fb55555 ;  /* 0x3fb5555500057882 */ /* 0x000fe20000000000 */
[----:B------:R-:W-:-:S05]  /*0c60*/  DFMA R24, R22, -R20, R24 ;  /* 0x800000141618722b */ /* 0x000fca0000000018 */
[----:B------:R-:W-:-:S03]  /*0c70*/  DFMA R22, R32, R30, UR4 ;  /* 0x0000000420167e2b */ /* 0x000fc6000800001e */
[----:B------:R-:W-:Y:S02]  /*0c80*/  DMUL R24, R26, R24 ;  /* 0x000000181a187228 */ /* 0x000fe40000000000 */
[----:B------:R-:W-:-:S03]  /*0c90*/  DMUL R26, R20, R20 ;  /* 0x00000014141a7228 */ /* 0x000fc60000000000 */
[----:B------:R-:W-:Y:S01]  /*0ca0*/  DADD R28, -R22, UR4 ;  /* 0x00000004161c7e29 */ /* 0x000fe20008000100 */
[----:B------:R-:W-:Y:S01]  /*0cb0*/  UMOV UR4, 0xb9e7b0 ;  /* 0x00b9e7b000047882 */ /* 0x000fe20000000000 */
[----:B------:R-:W-:-:S03]  /*0cc0*/  UMOV UR5, 0x3c46a4cb ;  /* 0x3c46a4cb00057882 */ /* 0x000fc60000000000 */
[----:B------:R-:W-:-:S03]  /*0cd0*/  DMUL R34, R20, R26 ;  /* 0x0000001a14227228 */ /* 0x000fc60000000000 */
[----:B------:R-:W-:Y:S02]  /*0ce0*/  DFMA R28, R32, R30, R28 ;  /* 0x0000001e201c722b */ /* 0x000fe4000000001c */
[----:B------:R-:W-:Y:S01]  /*0cf0*/  DFMA R30, R20, R20, -R26 ;  /* 0x00000014141e722b */ /* 0x000fe2000000081a */
[----:B------:R-:W-:Y:S01]  /*0d00*/  VIADD R33, R25, 0x100000 ;  /* 0x0010000019217836 */ /* 0x000fe20000000000 */
[----:B------:R-:W-:-:S06]  /*0d10*/  MOV R32, R24 ;  /* 0x0000001800207202 */ /* 0x000fcc0000000f00 */
[----:B------:R-:W-:Y:S02]  /*0d20*/  DFMA R30, R20, R32, R30 ;  /* 0x00000020141e722b */ /* 0x000fe4000000001e */
[----:B------:R-:W-:Y:S01]  /*0d30*/  DADD R32, R28, -UR4 ;  /* 0x800000041c207e29 */ /* 0x000fe20008000000 */
[----:B------:R-:W-:Y:S01]  /*0d40*/  UMOV UR4, 0x80000000 ;  /* 0x8000000000047882 */ /* 0x000fe20000000000 */
[----:B------:R-:W-:Y:S01]  /*0d50*/  DFMA R28, R20, R26, -R34 ;  /* 0x0000001a141c722b */ /* 0x000fe20000000822 */
[----:B------:R-:W-:-:S07]  /*0d60*/  UMOV UR5, 0x43300000 ;  /* 0x4330000000057882 */ /* 0x000fce0000000000 */
[----:B------:R-:W-:Y:S02]  /*0d70*/  DFMA R28, R24, R26, R28 ;  /* 0x0000001a181c722b */ /* 0x000fe4000000001c */
[----:B------:R-:W-:-:S06]  /*0d80*/  DADD R26, R22, R32 ;  /* 0x00000000161a7229 */ /* 0x000fcc0000000020 */
[----:B------:R-:W-:Y:S02]  /*0d90*/  DFMA R28, R20, R30, R28 ;  /* 0x0000001e141c722b */ /* 0x000fe4000000001c */
[----:B------:R-:W-:Y:S02]  /*0da0*/  DADD R30, R22, -R26 ;  /* 0x00000000161e7229 */ /* 0x000fe4000000081a */
[----:B------:R-:W-:-:S06]  /*0db0*/  DMUL R22, R26, R34 ;  /* 0x000000221a167228 */ /* 0x000fcc0000000000 */
[----:B------:R-:W-:Y:S02]  /*0dc0*/  DADD R32, R32, R30 ;  /* 0x0000000020207229 */ /* 0x000fe4000000001e */
        /* <DEDUP_REMOVED lines=9> */
[----:B------:R-:W-:-:S08]  /*0e60*/  DADD R20, R22, R20 ;  /* 0x0000000016147229 */ /* 0x000fd00000000014 */
        /* <DEDUP_REMOVED lines=63> */
[----:B------:R-:W-:Y:S02]  /*1260*/  IMAD R23, R18, 0x100000, R25 ;  /* 0x0010000012177824 */ /* 0x000fe400078e0219 */
[----:B------:R-:W-:Y:S01]  /*1270*/  IMAD.MOV.U32 R22, RZ, RZ, R24 ;  /* 0x000000ffff167224 */ /* 0x000fe200078e0018 */
[----:B------:R-:W-:Y:S06]  /*1280*/  @!P0 BRA `(.L_x_32) ;  /* 0x0000000000308947 */ /* 0x000fec0003800000 */
[----:B------:R-:W-:Y:S01]  /*1290*/  FSETP.GEU.AND P1, PT, |R21|, 4.2275390625, PT ;  /* 0x408748001500780b */ /* 0x000fe20003f2e200 */
[C---:B------:R-:W-:Y:S02]  /*12a0*/  DADD R22, R20.reuse, +INF ;  /* 0x7ff0000014167429 */ /* 0x040fe40000000000 */
[----:B------:R-:W-:-:S08]  /*12b0*/  DSETP.GEU.AND P0, PT, R20, RZ, PT ;  /* 0x000000ff1400722a */ /* 0x000fd00003f0e000 */
[----:B------:R-:W-:Y:S02]  /*12c0*/  FSEL R22, R22, RZ, P0 ;  /* 0x000000ff16167208 */ /* 0x000fe40000000000 */
[----:B------:R-:W-:Y:S02]  /*12d0*/  @!P1 LEA.HI R3, R18, R18, RZ, 0x1 ;  /* 0x0000001212039211 */ /* 0x000fe400078f08ff */
[----:B------:R-:W-:Y:S02]  /*12e0*/  FSEL R23, R23, RZ, P0 ;  /* 0x000000ff17177208 */ /* 0x000fe40000000000 */
[----:B------:R-:W-:-:S04]  /*12f0*/  @!P1 SHF.R.S32.HI R3, RZ, 0x1, R3 ;  /* 0x00000001ff039819 */ /* 0x000fc80000011403 */
[----:B------:R-:W-:Y:S01]  /*1300*/  @!P1 IADD3 R18, PT, PT, R18, -R3, RZ ;  /* 0x8000000312129210 */ /* 0x000fe20007ffe0ff */
[----:B------:R-:W-:-:S03]  /*1310*/  @!P1 IMAD R25, R3, 0x100000, R25 ;  /* 0x0010000003199824 */ /* 0x000fc600078e0219 */
[----:B------:R-:W-:Y:S01]  /*1320*/  @!P1 LEA R19, R18, 0x3ff00000, 0x14 ;  /* 0x3ff0000012139811 */ /* 0x000fe200078ea0ff */
[----:B------:R-:W-:-:S06]  /*1330*/  @!P1 IMAD.MOV.U32 R18, RZ, RZ, RZ ;  /* 0x000000ffff129224 */ /* 0x000fcc00078e00ff */
[----:B------:R-:W-:-:S11]  /*1340*/  @!P1 DMUL R22, R24, R18 ;  /* 0x0000001218169228 */ /* 0x000fd60000000000 */
.L_x_32:
[----:B------:R-:W-:Y:S01]  /*1350*/  DFMA R26, R26, R22, R22 ;  /* 0x000000161a1a722b */ /* 0x000fe20000000016 */
[----:B------:R-:W-:Y:S01]  /*1360*/  IMAD.MOV.U32 R3, RZ, RZ, 0x0 ;  /* 0x00000000ff037424 */ /* 0x000fe200078e00ff */
[----:B------:R-:W-:-:S08]  /*1370*/  DSETP.NEU.AND P0, PT, |R22|, +INF , PT ;  /* 0x7ff000001600742a */ /* 0x000fd00003f0d200 */
[----:B------:R-:W-:Y:S02]  /*1380*/  FSEL R18, R22, R26, !P0 ;  /* 0x0000001a16127208 */ /* 0x000fe40004000000 */
[----:B------:R-:W-:Y:S01]  /*1390*/  FSEL R22, R23, R27, !P0 ;  /* 0x0000001b17167208 */ /* 0x000fe20004000000 */
[----:B------:R-:W-:Y:S06]  /*13a0*/  RET.REL.NODEC R2 `(_Z15kernelgpuPairb2IdEvPT_S1_S1_S1_PiS2_S2_S2_S1_S1_S2_iiiiii) ;  /* 0xffffffec02147950 */ /* 0x000fec0003c3ffff */
.L_x_33:
        /* <DEDUP_REMOVED lines=13> */
.L_x_48:


//--------------------- .text._Z15kernelgpuPairb1IdEvPT_S1_S1_S1_PiS2_S2_S2_S1_S1_S2_iiiiii --------------------------
	.section	.text._Z15kernelgpuPairb1IdEvPT_S1_S1_S1_PiS2_S2_S2_S1_S1_S2_iiiiii,"ax",@progbits
	.align	128
        .global         _Z15kernelgpuPairb1IdEvPT_S1_S1_S1_PiS2_S2_S2_S1_S1_S2_iiiiii
        .type           _Z15kernelgpuPairb1IdEvPT_S1_S1_S1_PiS2_S2_S2_S1_S1_S2_iiiiii,@function
        .size           _Z15kernelgpuPairb1IdEvPT_S1_S1_S1_PiS2_S2_S2_S1_S1_S2_iiiiii,(.L_x_49 - _Z15kernelgpuPairb1IdEvPT_S1_S1_S1_PiS2_S2_S2_S1_S1_S2_iiiiii)
        .other          _Z15kernelgpuPairb1IdEvPT_S1_S1_S1_PiS2_S2_S2_S1_S1_S2_iiiiii,@"STO_CUDA_ENTRY STV_DEFAULT"
_Z15kernelgpuPairb1IdEvPT_S1_S1_S1_PiS2_S2_S2_S1_S1_S2_iiiiii:
.text._Z15kernelgpuPairb1IdEvPT_S1_S1_S1_PiS2_S2_S2_S1_S1_S2_iiiiii:
        /* <DEDUP_REMOVED lines=14> */
.L_x_38:
[----:B------:R-:W-:-:S04]  /*00e0*/  IMAD R17, R9, 0x3, RZ ;  /* 0x0000000309117824 */ /* 0x000fc800078e02ff */
[----:B0-----:R-:W-:-:S05]  /*00f0*/  IMAD.WIDE R16, R17, 0x8, R6 ;  /* 0x0000000811107825 */ /* 0x001fca00078e0206 */
[----:B--2---:R-:W2:Y:S04]  /*0100*/  LDG.E.64 R20, desc[UR6][R16.64+0x8] ;  /* 0x0000080610147981 */ /* 0x004ea8000c1e1b00 */
[----:B------:R-:W4:Y:S04]  /*0110*/  LDG.E.64 R18, desc[UR6][R16.64] ;  /* 0x0000000610127981 */ /* 0x000f28000c1e1b00 */
[----:B------:R-:W3:Y:S01]  /*0120*/  LDG.E.64 R22, desc[UR6][R16.64+0x10] ;  /* 0x0000100610167981 */ /* 0x000ee2000c1e1b00 */
[----:B------:R-:W-:Y:S01]  /*0130*/  IMAD.MOV.U32 R24, RZ, RZ, 0x0 ;  /* 0x00000000ff187424 */ /* 0x000fe200078e00ff */
[----:B------:R-:W-:Y:S01]  /*0140*/  MOV R25, 0x3fd80000 ;  /* 0x3fd8000000197802 */ /* 0x000fe20000000f00 */
[----:B------:R-:W0:Y:S01]  /*0150*/  LDC.64 R14, c[0x0][0x3c0] ;  /* 0x0000f000ff0e7b82 */ /* 0x000e220000000a00 */
[----:B------:R-:W-:Y:S01]  /*0160*/  BSSY.RECONVERGENT B0, `(.L_x_34) ;  /* 0x0000017000007945 */ /* 0x000fe20003800200 */
[----:B0-----:R-:W5:Y:S04]  /*0170*/  LDG.E.64 R2, desc[UR6][R14.64] ;  /* 0x000000060e027981 */ /* 0x001f68000c1e1b00 */
[----:B------:R-:W5:Y:S04]  /*0180*/  LDG.E.64 R10, desc[UR6][R14.64+0x8] ;  /* 0x000008060e0a7981 */ /* 0x000f68000c1e1b00 */
[----:B------:R0:W5:Y:S01]  /*0190*/  LDG.E.64 R12, desc[UR6][R14.64+0x10] ;  /* 0x000010060e0c7981 */ /* 0x000162000c1e1b00 */
        /* <DEDUP_REMOVED lines=10> */
[----:B------:R-:W-:-:S08]  /*0240*/  DFMA R24, R24, R22, R20 ;  /* 0x000000161818722b */ /* 0x000fd00000000014 */
[----:B------:R-:W-:Y:S02]  /*0250*/  DMUL R16, R18, R24 ;  /* 0x0000001812107228 */ /* 0x000fe40000000000 */
[----:B------:R-:W-:Y:S02]  /*0260*/  VIADD R23, R25, 0xfff00000 ;  /* 0xfff0000019177836 */ /* 0x000fe40000000000 */
[----:B------:R-:W-:-:S04]  /*0270*/  IMAD.MOV.U32 R22, RZ, RZ, R24 ;  /* 0x000000ffff167224 */ /* 0x000fc800078e0018 */
[----:B0-----:R-:W-:-:S08]  /*0280*/  DFMA R14, R16, -R16, R18 ;  /* 0x80000010100e722b */ /* 0x001fd00000000012 */
[----:B------:R-:W-:Y:S01]  /*0290*/  DFMA R26, R14, R22, R16 ;  /* 0x000000160e1a722b */ /* 0x000fe20000000010 */
[----:B------:R-:W-:Y:S10]  /*02a0*/  @!P0 BRA `(.L_x_35) ;  /* 0x0000000000088947 */ /* 0x000ff40003800000 */
[----:B------:R-:W-:-:S07]  /*02b0*/  MOV R8, 0x2d0 ;  /* 0x000002d000087802 */ /* 0x000fce0000000f00 */
[----:B-----5:R-:W-:Y:S05]  /*02c0*/  CALL.REL.NOINC `($__internal_3_$__cuda_sm20_dsqrt_rn_f64_mediumpath_v1) ;  /* 0x00000004001c7944 */ /* 0x020fea0003c00000 */
.L_x_35:
[----:B------:R-:W-:Y:S05]  /*02d0*/  BSYNC.RECONVERGENT B0 ;  /* 0x0000000000007941 */ /* 0x000fea0003800200 */
.L_x_34:
[----:B-----5:R-:W-:Y:S01]  /*02e0*/  DADD R12, R12, -R26 ;  /* 0x000000000c0c7229 */ /* 0x020fe2000000081a */
[----:B------:R-:W-:Y:S01]  /*02f0*/  UMOV UR4, 0xfefa39ef ;  /* 0xfefa39ef00047882 */ /* 0x000fe20000000000 */
[----:B------:R-:W-:Y:S01]  /*0300*/  UMOV UR5, 0x3fe62e42 ;  /* 0x3fe62e4200057882 */ /* 0x000fe20000000000 */
[----:B------:R-:W-:Y:S05]  /*0310*/  BSSY.RECONVERGENT B0, `(.L_x_36) ;  /* 0x000003b000007945 */ /* 0x000fea0003800200 */
[----:B------:R-:W-:-:S08]  /*0320*/  DMUL R14, R10, R12 ;  /* 0x0000000c0a0e7228 */ /* 0x000fd00000000000 */
[----:B------:R-:W-:Y:S01]  /*0330*/  DFMA R10, R10, R12, R14 ;  /* 0x0000000c0a0a722b */ /* 0x000fe2000000000e */
[----:B------:R-:W-:Y:S01]  /*0340*/  MOV R12, 0x652b82fe ;  /* 0x652b82fe000c7802 */ /* 0x000fe20000000f00 */
[----:B------:R-:W-:-:S06]  /*0350*/  IMAD.MOV.U32 R13, RZ, RZ, 0x3ff71547 ;  /* 0x3ff71547ff0d7424 */ /* 0x000fcc00078e00ff */
        /* <DEDUP_REMOVED lines=8> */
[----:B------:R-:W-:Y:S01]  /*03e0*/  IMAD.MOV.U32 R16, RZ, RZ, -0x35dec16 ;  /* 0xfca213eaff107424 */ /* 0x000fe200078e00ff */
        /* <DEDUP_REMOVED lines=36> */
[----:B------:R-:W-:Y:S01]  /*0630*/  @!P1 LEA.HI R8, R12, R12, RZ, 0x1 ;  /* 0x0000000c0c089211 */ /* 0x000fe200078f08ff */
[----:B------:R-:W-:Y:S01]  /*0640*/  @!P1 IMAD.MOV.U32 R10, RZ, RZ, R16 ;  /* 0x000000ffff0a9224 */ /* 0x000fe200078e0010 */
[----:B------:R-:W-:Y:S02]  /*0650*/  FSEL R15, R15, RZ, P0 ;  /* 0x000000ff0f0f7208 */ /* 0x000fe40000000000 */
[----:B------:R-:W-:-:S04]  /*0660*/  @!P1 SHF.R.S32.HI R11, RZ, 0x1, R8 ;  /* 0x00000001ff0b9819 */ /* 0x000fc80000011408 */
[----:B------:R-:W-:Y:S01]  /*0670*/  @!P1 IADD3 R12, PT, PT, R12, -R11, RZ ;  /* 0x8000000b0c0c9210 */ /* 0x000fe20007ffe0ff */
[----:B------:R-:W-:-:S03]  /*0680*/  @!P1 IMAD R11, R11, 0x100000, R17 ;  /* 0x001000000b0b9824 */ /* 0x000fc600078e0211 */
[----:B------:R-:W-:Y:S02]  /*0690*/  @!P1 LEA R13, R12, 0x3ff00000, 0x14 ;  /* 0x3ff000000c0d9811 */ /* 0x000fe400078ea0ff */
[----:B------:R-:W-:-:S06]  /*06a0*/  @!P1 MOV R12, RZ ;  /* 0x000000ff000c9202 */ /* 0x000fcc0000000f00 */
[----:B------:R-:W-:-:S11]  /*06b0*/  @!P1 DMUL R14, R10, R12 ;  /* 0x0000000c0a0e9228 */ /* 0x000fd60000000000 */
.L_x_37:
[----:B------:R-:W-:Y:S05]  /*06c0*/  BSYNC.RECONVERGENT B0 ;  /* 0x0000000000007941 */ /* 0x000fea0003800200 */
.L_x_36:
[----:B------:R-:W-:Y:S01]  /*06d0*/  DMUL R2, R2, -R14 ;  /* 0x8000000e02027228 */ /* 0x000fe20000000000 */
[----:B------:R-:W-:-:S04]  /*06e0*/  IMAD.WIDE R10, R9, 0x8, R4 ;  /* 0x00000008090a7825 */ /* 0x000fc800078e0204 */
[----:B------:R-:W-:Y:S02]  /*06f0*/  IMAD.IADD R9, R0, 0x1, R9 ;  /* 0x0000000100097824 */ /* 0x000fe400078e0209 */
[----:B------:R1:W-:Y:S03]  /*0700*/  STG.E.64 desc[UR6][R10.64], R2 ;  /* 0x000000020a007986 */ /* 0x0003e6000c101b06 */
[----:B------:R-:W-:-:S13]  /*0710*/  ISETP.GE.AND P0, PT, R9, UR8, PT ;  /* 0x0000000809007c0c */ /* 0x000fda000bf06270 */
[----:B-1----:R-:W-:Y:S05]  /*0720*/  @!P0 BRA `(.L_x_38) ;  /* 0xfffffff8006c8947 */ /* 0x002fea000383ffff */
[----:B------:R-:W-:Y:S05]  /*0730*/  EXIT ;  /* 0x000000000000794d */ /* 0x000fea0003800000 */
        .weak           $__internal_3_$__cuda_sm20_dsqrt_rn_f64_mediumpath_v1
        .type           $__internal_3_$__cuda_sm20_dsqrt_rn_f64_mediumpath_v1,@function
        .size           $__internal_3_$__cuda_sm20_dsqrt_rn_f64_mediumpath_v1,(.L_x_49 - $__internal_3_$__cuda_sm20_dsqrt_rn_f64_mediumpath_v1)
$__internal_3_$__cuda_sm20_dsqrt_rn_f64_mediumpath_v1:
[----:B------:R-:W-:Y:S01]  /*0740*/  ISETP.GE.U32.AND P0, PT, R20, -0x3400000, PT ;  /* 0xfcc000001400780c */ /* 0x000fe20003f06070 */
[----:B------:R-:W-:Y:S01]  /*0750*/  BSSY.RECONVERGENT B1, `(.L_x_39) ;  /* 0x0000024000017945 */ /* 0x000fe20003800200 */
[----:B------:R-:W-:-:S11]  /*0760*/  IMAD.MOV.U32 R22, RZ, RZ, R24 ;  /* 0x000000ffff167224 */ /* 0x000fd600078e0018 */
        /* <DEDUP_REMOVED lines=9> */
.L_x_40:
        /* <DEDUP_REMOVED lines=9> */
[----:B------:R-:W-:Y:S01]  /*0890*/  MOV R16, RZ ;  /* 0x000000ff00107202 */ /* 0x000fe20000000f00 */
[----:B------:R-:W-:Y:S02]  /*08a0*/  IMAD.MOV.U32 R20, RZ, RZ, 0x0 ;  /* 0x00000000ff147424 */ /* 0x000fe400078e00ff */
[----:B------:R-:W-:Y:S02]  /*08b0*/  IMAD.MOV.U32 R21, RZ, RZ, 0x3fd80000 ;  /* 0x3fd80000ff157424 */ /* 0x000fe400078e00ff */
[----:B------:R-:W0:Y:S02]  /*08c0*/  MUFU.RSQ64H R17, R15 ;  /* 0x0000000f00117308 */ /* 0x000e240000001c00 */
[----:B0-----:R-:W-:-:S08]  /*08d0*/  DMUL R18, R16, R16 ;  /* 0x0000001010127228 */ /* 0x001fd00000000000 */
[----:B------:R-:W-:-:S08]  /*08e0*/  DFMA R18, R14, -R18, 1 ;  /* 0x3ff000000e12742b */ /* 0x000fd00000000812 */
[----:B------:R-:W-:Y:S02]  /*08f0*/  DFMA R20, R18, R20, 0.5 ;  /* 0x3fe000001214742b */ /* 0x000fe40000000014 */
[----:B------:R-:W-:-:S08]  /*0900*/  DMUL R18, R16, R18 ;  /* 0x0000001210127228 */ /* 0x000fd00000000000 */
[----:B------:R-:W-:-:S08]  /*0910*/  DFMA R18, R20, R18, R16 ;  /* 0x000000121412722b */ /* 0x000fd00000000010 */
[----:B------:R-:W-:Y:S02]  /*0920*/  DMUL R16, R14, R18 ;  /* 0x000000120e107228 */ /* 0x000fe40000000000 */
[----:B------:R-:W-:-:S06]  /*0930*/  IADD3 R19, PT, PT, R19, -0x100000, RZ ;  /* 0xfff0000013137810 */ /* 0x000fcc0007ffe0ff */
[----:B------:R-:W-:-:S08]  /*0940*/  DFMA R20, R16, -R16, R14 ;  /* 0x800000101014722b */ /* 0x000fd0000000000e */
[----:B------:R-:W-:-:S10]  /*0950*/  DFMA R14, R18, R20, R16 ;  /* 0x00000014120e722b */ /* 0x000fd40000000010 */
[----:B------:R-:W-:Y:S01]  /*0960*/  VIADD R15, R15, 0xfcb00000 ;  /* 0xfcb000000f0f7836 */ /* 0x000fe20000000000 */
[----:B------:R-:W-:Y:S06]  /*0970*/  BRA `(.L_x_41) ;  /* 0x0000000000047947 */ /* 0x000fec0003800000 */
.L_x_42:
[----:B------:R-:W-:-:S11]  /*0980*/  DADD R14, R18, R18 ;  /* 0x00000000120e7229 */ /* 0x000fd60000000012 */
.L_x_41:
[----:B------:R-:W-:Y:S05]  /*0990*/  BSYNC.RECONVERGENT B1 ;  /* 0x0000000000017941 */ /* 0x000fea0003800200 */
.L_x_39:
[----:B------:R-:W-:Y:S01]  /*09a0*/  MOV R27, R15 ;  /* 0x0000000f001b7202 */ /* 0x000fe20000000f00 */
[----:B------:R-:W-:Y:S02]  /*09b0*/  HFMA2 R15, -RZ, RZ, 0, 0 ;  /* 0x00000000ff0f7431 */ /* 0x000fe400000001ff */
[----:B------:R-:W-:Y:S02]  /*09c0*/  IMAD.MOV.U32 R26, RZ, RZ, R14 ;  /* 0x000000ffff1a7224 */ /* 0x000fe400078e000e */
[----:B------:R-:W-:-:S04]  /*09d0*/  IMAD.MOV.U32 R14, RZ, RZ, R8 ;  /* 0x000000ffff0e7224 */ /* 0x000fc800078e0008 */
[----:B------:R-:W-:Y:S05]  /*09e0*/  RET.REL.NODEC R14 `(_Z15kernelgpuPairb1IdEvPT_S1_S1_S1_PiS2_S2_S2_S1_S1_S2_iiiiii) ;  /* 0xfffffff40e847950 */ /* 0x000fea0003c3ffff */
.L_x_43:
        /* <DEDUP_REMOVED lines=9> */
.L_x_49:


//--------------------- .nv.shared.reserved.0     --------------------------
	.section	.nv.shared.reserved.0,"aw",@nobits
	.weak		__nv_reservedSMEM_offset_0_alias
	.size		__nv_reservedSMEM_offset_0_alias, 0, 64
	.other		__nv_reservedSMEM_offset_0_alias,@"STO_CUDA_RESERVED_SHARED STV_DEFAULT"
__nv_reservedSMEM_offset_0_alias:
	.zero		0
	.zero		64


//--------------------- .nv.constant0._Z15kernelgpuPairb2IfEvPT_S1_S1_S1_PiS2_S2_S2_S1_S1_S2_iiiiii --------------------------
	.section	.nv.constant0._Z15kernelgpuPairb2IfEvPT_S1_S1_S1_PiS2_S2_S2_S1_S1_S2_iiiiii,"a",@progbits
	.sectionflags	@""
	.align	4
.nv.constant0._Z15kernelgpuPairb2IfEvPT_S1_S1_S1_PiS2_S2_S2_S1_S1_S2_iiiiii:
	.zero		1008


//--------------------- .nv.constant0._Z15kernelgpuPairb1IfEvPT_S1_S1_S1_PiS2_S2_S2_S1_S1_S2_iiiiii --------------------------
	.section	.nv.constant0._Z15kernelgpuPairb1IfEvPT_S1_S1_S1_PiS2_S2_S2_S1_S1_S2_iiiiii,"a",@progbits
	.sectionflags	@""
	.align	4
.nv.constant0._Z15kernelgpuPairb1IfEvPT_S1_S1_S1_PiS2_S2_S2_S1_S1_S2_iiiiii:
	.zero		1008


//--------------------- .nv.constant0._Z15kernelgpuPairb2IdEvPT_S1_S1_S1_PiS2_S2_S2_S1_S1_S2_iiiiii --------------------------
	.section	.nv.constant0._Z15kernelgpuPairb2IdEvPT_S1_S1_S1_PiS2_S2_S2_S1_S1_S2_iiiiii,"a",@progbits
	.sectionflags	@""
	.align	4
.nv.constant0._Z15kernelgpuPairb2IdEvPT_S1_S1_S1_PiS2_S2_S2_S1_S1_S2_iiiiii:
	.zero		1008


//--------------------- .nv.constant0._Z15kernelgpuPairb1IdEvPT_S1_S1_S1_PiS2_S2_S2_S1_S1_S2_iiiiii --------------------------
	.section	.nv.constant0._Z15kernelgpuPairb1IdEvPT_S1_S1_S1_PiS2_S2_S2_S1_S1_S2_iiiiii,"a",@progbits
	.sectionflags	@""
	.align	4
.nv.constant0._Z15kernelgpuPairb1IdEvPT_S1_S1_S1_PiS2_S2_S2_S1_S1_S2_iiiiii:
	.zero		1008


//--------------------- SYMBOLS --------------------------

	.type		.nv.reservedSmem.offset0,@object
	.size		.nv.reservedSmem.offset0,0x4
